	.target	sm_100a

	.elftype	@"ET_EXEC"


//--------------------- .note.nv.tkinfo           --------------------------
	.section	.note.nv.tkinfo,"",@"SHT_NOTE"
	.sectionflags	@"SHF_NOTE_NV_TKINFO"
	.tkinfo
        /*0018*/ 	.word	0x00000002
        /*0030*/ 	.string	""
        /*0030*/ 	.string	"ptxas"
        /*0030*/ 	.string	"Cuda compilation tools, release 13.0, V13.0.88"
        /*0030*/ 	.string	"Build cuda_13.0.r13.0/compiler.36424714_0"
        /*0030*/ 	.string	"-arch sm_100a -m 64 "



//--------------------- .note.nv.cuinfo           --------------------------
	.section	.note.nv.cuinfo,"",@"SHT_NOTE"
	.sectionflags	@"SHF_NOTE_NV_CUINFO"
        /*0018*/ 	.short	0x0002
        /*001a*/ 	.short	0x0064
        /*001c*/ 	.short	0x0082
	.zero		2


//--------------------- .nv.info                  --------------------------
	.section	.nv.info,"",@"SHT_CUDA_INFO"
	.align	4


	//----- nvinfo : EIATTR_REGCOUNT
	.align		4
        /*0000*/ 	.byte	0x04, 0x2f
        /*0002*/ 	.short	(.L_19 - .L_18)
	.align		4
.L_18:
        /*0004*/ 	.word	index@(_ZN7cutlass13device_kernelINS_4gemm6kernel13GemmUniversalIN4cute5tupleIJiiiiEEENS1_10collective13CollectiveMmaINS1_35MainloopSm100TmaUmmaWarpSpecializedILi3ELi2ELi4ENS5_IJNS4_1CILi1EEENSA_ILi2EEESB_EEEEENS5_IJNSA_ILi128EEESF_SF_EEENS_6half_tENS5_IJlSB_lEEESH_SI_NS4_8TiledMMAINS4_8MMA_AtomIJNS4_20SM100_MMA_F16BF16_SSISH_SH_fLi128ELi128ELNS4_4UMMA5MajorE0ELSN_0ELNSM_7ScaleInE0ELSO_0EEEEEENS4_6LayoutINS5_IJSB_SB_SB_EEENS5_IJNSA_ILi0EEEST_ST_EEEEENS5_IJNS4_10UnderscoreESW_SW_EEEEENS4_23SM90_TMA_LOAD_MULTICASTENS4_14ComposedLayoutINS4_7SwizzleILi3ELi4ELi3EEENS4_18smem_ptr_flag_bitsILi16EEENSR_INS5_IJNSA_ILi8EEENSA_ILi64EEEEEENS5_IJS16_SB_EEEEEEEvNS4_8identityENS4_13SM90_TMA_LOADES1A_vS1B_EENS_8epilogue10collective18CollectiveEpilogueINS1E_23Sm100TmaWarpSpecializedILi4ELi2ELi32ELb1ELb0EEEJSG_NS5_IJNSR_ISF_SB_EENSR_INSA_ILi32EEESB_EEEEESH_SI_SH_SI_NS1E_6fusion15FusionCallbacksIS1I_NS1N_17LinearCombinationISH_fSH_fLNS_15FloatRoundStyleE2EEESG_S1M_JEEENS4_5SM1004TMEM4LOAD26SM100_TMEM_LOAD_32dp32b32xES1C_NS10_INS11_ILi2ELi4ELi3EEES14_NSR_INS5_IJS15_S1K_EEENS5_IJS1K_SB_EEEEEEENS4_39AutoVectorizingCopyWithAssumedAlignmentILi128EEENS4_14SM90_TMA_STOREES21_S23_S23_EEEvvEEEEvNT_6ParamsE)
        /*0008*/ 	.word	0x00000076


	//----- nvinfo : EIATTR_FRAME_SIZE
	.align		4
.L_19:
        /*000c*/ 	.byte	0x04, 0x11
        /*000e*/ 	.short	(.L_21 - .L_20)
	.align		4
.L_20:
        /*0010*/ 	.word	index@($__internal_2_$__cuda_sm10x_tcgen05_guardrail_trap_unallocated_columns_being_dealloced)
        /*0014*/ 	.word	0x00000000


	//----- nvinfo : EIATTR_FRAME_SIZE
	.align		4
.L_21:
        /*0018*/ 	.byte	0x04, 0x11
        /*001a*/ 	.short	(.L_23 - .L_22)
	.align		4
.L_22:
        /*001c*/ 	.word	index@($__internal_1_$__cuda_sm10x_tcgen05_guardrail_trap_phase_invalid_during_alloc)
        /*0020*/ 	.word	0x00000000


	//----- nvinfo : EIATTR_FRAME_SIZE
	.align		4
.L_23:
        /*0024*/ 	.byte	0x04, 0x11
        /*0026*/ 	.short	(.L_25 - .L_24)
	.align		4
.L_24:
        /*0028*/ 	.word	index@($__internal_0_$__cuda_sm10x_tcgen05_guardrail_trap_col_being_dealloced_not_returned_by_alloc)
        /*002c*/ 	.word	0x00000000


	//----- nvinfo : EIATTR_FRAME_SIZE
	.align		4
.L_25:
        /*0030*/ 	.byte	0x04, 0x11
        /*0032*/ 	.short	(.L_27 - .L_26)
	.align		4
.L_26:
        /*0034*/ 	.word	index@(_ZN7cutlass13device_kernelINS_4gemm6kernel13GemmUniversalIN4cute5tupleIJiiiiEEENS1_10collective13CollectiveMmaINS1_35MainloopSm100TmaUmmaWarpSpecializedILi3ELi2ELi4ENS5_IJNS4_1CILi1EEENSA_ILi2EEESB_EEEEENS5_IJNSA_ILi128EEESF_SF_EEENS_6half_tENS5_IJlSB_lEEESH_SI_NS4_8TiledMMAINS4_8MMA_AtomIJNS4_20SM100_MMA_F16BF16_SSISH_SH_fLi128ELi128ELNS4_4UMMA5MajorE0ELSN_0ELNSM_7ScaleInE0ELSO_0EEEEEENS4_6LayoutINS5_IJSB_SB_SB_EEENS5_IJNSA_ILi0EEEST_ST_EEEEENS5_IJNS4_10UnderscoreESW_SW_EEEEENS4_23SM90_TMA_LOAD_MULTICASTENS4_14ComposedLayoutINS4_7SwizzleILi3ELi4ELi3EEENS4_18smem_ptr_flag_bitsILi16EEENSR_INS5_IJNSA_ILi8EEENSA_ILi64EEEEEENS5_IJS16_SB_EEEEEEEvNS4_8identityENS4_13SM90_TMA_LOADES1A_vS1B_EENS_8epilogue10collective18CollectiveEpilogueINS1E_23Sm100TmaWarpSpecializedILi4ELi2ELi32ELb1ELb0EEEJSG_NS5_IJNSR_ISF_SB_EENSR_INSA_ILi32EEESB_EEEEESH_SI_SH_SI_NS1E_6fusion15FusionCallbacksIS1I_NS1N_17LinearCombinationISH_fSH_fLNS_15FloatRoundStyleE2EEESG_S1M_JEEENS4_5SM1004TMEM4LOAD26SM100_TMEM_LOAD_32dp32b32xES1C_NS10_INS11_ILi2ELi4ELi3EEES14_NSR_INS5_IJS15_S1K_EEENS5_IJS1K_SB_EEEEEEENS4_39AutoVectorizingCopyWithAssumedAlignmentILi128EEENS4_14SM90_TMA_STOREES21_S23_S23_EEEvvEEEEvNT_6ParamsE)
        /*0038*/ 	.word	0x00000000


	//----- nvinfo : EIATTR_MIN_STACK_SIZE
	.align		4
.L_27:
        /*003c*/ 	.byte	0x04, 0x12
        /*003e*/ 	.short	(.L_29 - .L_28)
	.align		4
.L_28:
        /*0040*/ 	.word	index@(_ZN7cutlass13device_kernelINS_4gemm6kernel13GemmUniversalIN4cute5tupleIJiiiiEEENS1_10collective13CollectiveMmaINS1_35MainloopSm100TmaUmmaWarpSpecializedILi3ELi2ELi4ENS5_IJNS4_1CILi1EEENSA_ILi2EEESB_EEEEENS5_IJNSA_ILi128EEESF_SF_EEENS_6half_tENS5_IJlSB_lEEESH_SI_NS4_8TiledMMAINS4_8MMA_AtomIJNS4_20SM100_MMA_F16BF16_SSISH_SH_fLi128ELi128ELNS4_4UMMA5MajorE0ELSN_0ELNSM_7ScaleInE0ELSO_0EEEEEENS4_6LayoutINS5_IJSB_SB_SB_EEENS5_IJNSA_ILi0EEEST_ST_EEEEENS5_IJNS4_10UnderscoreESW_SW_EEEEENS4_23SM90_TMA_LOAD_MULTICASTENS4_14ComposedLayoutINS4_7SwizzleILi3ELi4ELi3EEENS4_18smem_ptr_flag_bitsILi16EEENSR_INS5_IJNSA_ILi8EEENSA_ILi64EEEEEENS5_IJS16_SB_EEEEEEEvNS4_8identityENS4_13SM90_TMA_LOADES1A_vS1B_EENS_8epilogue10collective18CollectiveEpilogueINS1E_23Sm100TmaWarpSpecializedILi4ELi2ELi32ELb1ELb0EEEJSG_NS5_IJNSR_ISF_SB_EENSR_INSA_ILi32EEESB_EEEEESH_SI_SH_SI_NS1E_6fusion15FusionCallbacksIS1I_NS1N_17LinearCombinationISH_fSH_fLNS_15FloatRoundStyleE2EEESG_S1M_JEEENS4_5SM1004TMEM4LOAD26SM100_TMEM_LOAD_32dp32b32xES1C_NS10_INS11_ILi2ELi4ELi3EEES14_NSR_INS5_IJS15_S1K_EEENS5_IJS1K_SB_EEEEEEENS4_39AutoVectorizingCopyWithAssumedAlignmentILi128EEENS4_14SM90_TMA_STOREES21_S23_S23_EEEvvEEEEvNT_6ParamsE)
        /*0044*/ 	.word	0x00000000
.L_29:


//--------------------- .nv.compat                --------------------------
	.section	.nv.compat,"",@"SHT_CUDA_COMPAT_INFO"
	.align	4
        /*0000*/ 	.byte	0x02, 0x09, 0x01, 0x00, 0x02, 0x02, 0x02, 0x00, 0x02, 0x05, 0x05, 0x00, 0x03, 0x07, 0x01, 0x01
        /*0010*/ 	.byte	0x02, 0x03, 0x01, 0x00, 0x02, 0x06, 0x01, 0x00, 0x04, 0x0b, 0x08, 0x00, 0x09, 0x00, 0x00, 0x00
        /*0020*/ 	.byte	0x00, 0x00, 0x00, 0x00


//--------------------- .nv.info._ZN7cutlass13device_kernelINS_4gemm6kernel13GemmUniversalIN4cute5tupleIJiiiiEEENS1_10collective13CollectiveMmaINS1_35MainloopSm100TmaUmmaWarpSpecializedILi3ELi2ELi4ENS5_IJNS4_1CILi1EEENSA_ILi2EEESB_EEEEENS5_IJNSA_ILi128EEESF_SF_EEENS_6half_tENS5_IJlSB_lEEESH_SI_NS4_8TiledMMAINS4_8MMA_AtomIJNS4_20SM100_MMA_F16BF16_SSISH_SH_fLi128ELi128ELNS4_4UMMA5MajorE0ELSN_0ELNSM_7ScaleInE0ELSO_0EEEEEENS4_6LayoutINS5_IJSB_SB_SB_EEENS5_IJNSA_ILi0EEEST_ST_EEEEENS5_IJNS4_10UnderscoreESW_SW_EEEEENS4_23SM90_TMA_LOAD_MULTICASTENS4_14ComposedLayoutINS4_7SwizzleILi3ELi4ELi3EEENS4_18smem_ptr_flag_bitsILi16EEENSR_INS5_IJNSA_ILi8EEENSA_ILi64EEEEEENS5_IJS16_SB_EEEEEEEvNS4_8identityENS4_13SM90_TMA_LOADES1A_vS1B_EENS_8epilogue10collective18CollectiveEpilogueINS1E_23Sm100TmaWarpSpecializedILi4ELi2ELi32ELb1ELb0EEEJSG_NS5_IJNSR_ISF_SB_EENSR_INSA_ILi32EEESB_EEEEESH_SI_SH_SI_NS1E_6fusion15FusionCallbacksIS1I_NS1N_17LinearCombinationISH_fSH_fLNS_15FloatRoundStyleE2EEESG_S1M_JEEENS4_5SM1004TMEM4LOAD26SM100_TMEM_LOAD_32dp32b32xES1C_NS10_INS11_ILi2ELi4ELi3EEES14_NSR_INS5_IJS15_S1K_EEENS5_IJS1K_SB_EEEEEEENS4_39AutoVectorizingCopyWithAssumedAlignmentILi128EEENS4_14SM90_TMA_STOREES21_S23_S23_EEEvvEEEEvNT_6ParamsE --------------------------
	.section	.nv.info._ZN7cutlass13device_kernelINS_4gemm6kernel13GemmUniversalIN4cute5tupleIJiiiiEEENS1_10collective13CollectiveMmaINS1_35MainloopSm100TmaUmmaWarpSpecializedILi3ELi2ELi4ENS5_IJNS4_1CILi1EEENSA_ILi2EEESB_EEEEENS5_IJNSA_ILi128EEESF_SF_EEENS_6half_tENS5_IJlSB_lEEESH_SI_NS4_8TiledMMAINS4_8MMA_AtomIJNS4_20SM100_MMA_F16BF16_SSISH_SH_fLi128ELi128ELNS4_4UMMA5MajorE0ELSN_0ELNSM_7ScaleInE0ELSO_0EEEEEENS4_6LayoutINS5_IJSB_SB_SB_EEENS5_IJNSA_ILi0EEEST_ST_EEEEENS5_IJNS4_10UnderscoreESW_SW_EEEEENS4_23SM90_TMA_LOAD_MULTICASTENS4_14ComposedLayoutINS4_7SwizzleILi3ELi4ELi3EEENS4_18smem_ptr_flag_bitsILi16EEENSR_INS5_IJNSA_ILi8EEENSA_ILi64EEEEEENS5_IJS16_SB_EEEEEEEvNS4_8identityENS4_13SM90_TMA_LOADES1A_vS1B_EENS_8epilogue10collective18CollectiveEpilogueINS1E_23Sm100TmaWarpSpecializedILi4ELi2ELi32ELb1ELb0EEEJSG_NS5_IJNSR_ISF_SB_EENSR_INSA_ILi32EEESB_EEEEESH_SI_SH_SI_NS1E_6fusion15FusionCallbacksIS1I_NS1N_17LinearCombinationISH_fSH_fLNS_15FloatRoundStyleE2EEESG_S1M_JEEENS4_5SM1004TMEM4LOAD26SM100_TMEM_LOAD_32dp32b32xES1C_NS10_INS11_ILi2ELi4ELi3EEES14_NSR_INS5_IJS15_S1K_EEENS5_IJS1K_SB_EEEEEEENS4_39AutoVectorizingCopyWithAssumedAlignmentILi128EEENS4_14SM90_TMA_STOREES21_S23_S23_EEEvvEEEEvNT_6ParamsE,"",@"SHT_CUDA_INFO"
	.sectionflags	@""
	.align	4


	//----- nvinfo : EIATTR_CUDA_API_VERSION
	.align		4
        /*0000*/ 	.byte	0x04, 0x37
        /*0002*/ 	.short	(.L_31 - .L_30)
.L_30:
        /*0004*/ 	.word	0x00000082


	//----- nvinfo : EIATTR_KPARAM_INFO
	.align		4
.L_31:
        /*0008*/ 	.byte	0x04, 0x17
        /*000a*/ 	.short	(.L_33 - .L_32)
.L_32:
        /*000c*/ 	.word	0x00000000
        /*0010*/ 	.short	0x0000
        /*0012*/ 	.short	0x0000
        /*0014*/ 	.byte	0x00, 0xf0, 0x01, 0x20


	//----- nvinfo : EIATTR_AT_ENTRY_FRAGMENTS
	.align		4
.L_33:
        /*0018*/ 	.byte	0x04, 0x4f
        /*001a*/ 	.short	(.L_35 - .L_34)


	//   ....[0]....
.L_34:
        /*001c*/ 	.word	0x00000006


	//----- nvinfo : EIATTR_RESERVED_SMEM_USED
	.align		4
.L_35:
        /*0020*/ 	.byte	0x01, 0x41
	.zero		2


	//----- nvinfo : EIATTR_SPARSE_MMA_MASK
	.align		4
        /*0024*/ 	.byte	0x03, 0x50
        /*0026*/ 	.short	0x0000


	//----- nvinfo : EIATTR_TCGEN05_1CTA_USED
	.align		4
        /*0028*/ 	.byte	0x01, 0x51
	.zero		2


	//----- nvinfo : EIATTR_MAXREG_COUNT
	.align		4
        /*002c*/ 	.byte	0x03, 0x1b
        /*002e*/ 	.short	0x00ff


	//----- nvinfo : EIATTR_NUM_BARRIERS
	.align		4
        /*0030*/ 	.byte	0x02, 0x4c
        /*0032*/ 	.byte	0x07
	.zero		1


	//----- nvinfo : EIATTR_EXTERNS
	.align		4
        /*0034*/ 	.byte	0x04, 0x0f
        /*0036*/ 	.short	(.L_37 - .L_36)


	//   ....[0]....
	.align		4
.L_36:
        /*0038*/ 	.word	index@(__assertfail)


	//----- nvinfo : EIATTR_MERCURY_ISA_VERSION
	.align		4
.L_37:
        /*003c*/ 	.byte	0x03, 0x5f
        /*003e*/ 	.short	0x0101


	//----- nvinfo : EIATTR_INT_WARP_WIDE_INSTR_OFFSETS
	.align		4
        /*0040*/ 	.byte	0x04, 0x31
        /*0042*/ 	.short	(.L_39 - .L_38)


	//   ....[0]....
.L_38:
        /*0044*/ 	.word	0x00003f20


	//   ....[1]....
        /*0048*/ 	.word	0x00003f40


	//   ....[2]....
        /*004c*/ 	.word	0x00003f70


	//   ....[3]....
        /*0050*/ 	.word	0x00004ab0


	//   ....[4]....
        /*0054*/ 	.word	0x00004b20


	//   ....[5]....
        /*0058*/ 	.word	0x00004c00


	//   ....[6]....
        /*005c*/ 	.word	0x00004c80


	//   ....[7]....
        /*0060*/ 	.word	0x00004d80


	//   ....[8]....
        /*0064*/ 	.word	0x00004e00


	//   ....[9]....
        /*0068*/ 	.word	0x00004ef0


	//   ....[10]....
        /*006c*/ 	.word	0x00004fa0


	//----- nvinfo : EIATTR_COOP_GROUP_MASK_REGIDS
	.align		4
.L_39:
        /*0070*/ 	.byte	0x04, 0x29
        /*0072*/ 	.short	(.L_41 - .L_40)


	//   ....[0]....
.L_40:
        /*0074*/ 	.word	0xffffffff


	//   ....[1]....
        /*0078*/ 	.word	0xffffffff


	//   ....[2]....
        /*007c*/ 	.word	0xffffffff


	//   ....[3]....
        /*0080*/ 	.word	0xffffffff


	//   ....[4]....
        /*0084*/ 	.word	0xffffffff


	//   ....[5]....
        /*0088*/ 	.word	0xffffffff


	//   ....[6]....
        /*008c*/ 	.word	0xffffffff


	//   ....[7]....
        /*0090*/ 	.word	0xffffffff


	//   ....[8]....
        /*0094*/ 	.word	0xffffffff


	//   ....[9]....
        /*0098*/ 	.word	0xffffffff


	//   ....[10]....
        /*009c*/ 	.word	0xffffffff


	//   ....[11]....
        /*00a0*/ 	.word	0xffffffff


	//   ....[12]....
        /*00a4*/ 	.word	0xffffffff


	//   ....[13]....
        /*00a8*/ 	.word	0xffffffff


	//----- nvinfo : EIATTR_COOP_GROUP_INSTR_OFFSETS
	.align		4
.L_41:
        /*00ac*/ 	.byte	0x04, 0x28
        /*00ae*/ 	.short	(.L_43 - .L_42)


	//   ....[0]....
.L_42:
        /*00b0*/ 	.word	0x00000080


	//   ....[1]....
        /*00b4*/ 	.word	0x000004f0


	//   ....[2]....
        /*00b8*/ 	.word	0x00000680


	//   ....[3]....
        /*00bc*/ 	.word	0x00000820


	//   ....[4]....
        /*00c0*/ 	.word	0x00000920


	//   ....[5]....
        /*00c4*/ 	.word	0x00000a90


	//   ....[6]....
        /*00c8*/ 	.word	0x00000c30


	//   ....[7]....
        /*00cc*/ 	.word	0x00000de0


	//   ....[8]....
        /*00d0*/ 	.word	0x00002190


	//   ....[9]....
        /*00d4*/ 	.word	0x00002fb0


	//   ....[10]....
        /*00d8*/ 	.word	0x000031c0


	//   ....[11]....
        /*00dc*/ 	.word	0x000031f0


	//   ....[12]....
        /*00e0*/ 	.word	0x00003e00


	//   ....[13]....
        /*00e4*/ 	.word	0x00004030


	//----- nvinfo : EIATTR_VRC_CTA_INIT_COUNT
	.align		4
.L_43:
        /*00e8*/ 	.byte	0x02, 0x4a
        /*00ea*/ 	.byte	0x80
	.zero		1


	//----- nvinfo : EIATTR_SYSCALL_OFFSETS
	.align		4
        /*00ec*/ 	.byte	0x04, 0x46
        /*00ee*/ 	.short	(.L_45 - .L_44)


	//   ....[0]....
.L_44:
        /*00f0*/ 	.word	0x00005bf0


	//   ....[1]....
        /*00f4*/ 	.word	0x00005ce0


	//   ....[2]....
        /*00f8*/ 	.word	0x000064b0


	//   ....[3]....
        /*00fc*/ 	.word	0x00007130


	//   ....[4]....
        /*0100*/ 	.word	0x00007d90


	//   ....[5]....
        /*0104*/ 	.word	0x000089f0


	//----- nvinfo : EIATTR_MBARRIER_INSTR_OFFSETS
	.align		4
.L_45:
        /*0108*/ 	.byte	0x04, 0x39
        /*010a*/ 	.short	(.L_47 - .L_46)


	//   ....[0]....
.L_46:
        /*010c*/ 	.word	0x00000610
        /*0110*/ 	.word	0x000000ff
        /*0114*/ 	.word	0x00000000
        /*0118*/ 	.short	0x0100
        /*011a*/ 	.byte	0x04
	.zero		1


	//   ....[1]....
        /*011c*/ 	.word	0x00000620
        /*0120*/ 	.word	0x000000ff
        /*0124*/ 	.word	0x00000018
        /*0128*/ 	.short	0x0100
        /*012a*/ 	.byte	0x04
	.zero		1


	//   ....[2]....
        /*012c*/ 	.word	0x00000630
        /*0130*/ 	.word	0x000000ff
        /*0134*/ 	.word	0x00000008
        /*0138*/ 	.short	0x0100
        /*013a*/ 	.byte	0x04
	.zero		1


	//   ....[3]....
        /*013c*/ 	.word	0x00000640
        /*0140*/ 	.word	0x000000ff
        /*0144*/ 	.word	0x00000020
        /*0148*/ 	.short	0x0100
        /*014a*/ 	.byte	0x04
	.zero		1


	//   ....[4]....
        /*014c*/ 	.word	0x00000650
        /*0150*/ 	.word	0x000000ff
        /*0154*/ 	.word	0x00000010
        /*0158*/ 	.short	0x0100
        /*015a*/ 	.byte	0x04
	.zero		1


	//   ....[5]....
        /*015c*/ 	.word	0x00000660
        /*0160*/ 	.word	0x000000ff
        /*0164*/ 	.word	0x00000028
        /*0168*/ 	.short	0x0100
        /*016a*/ 	.byte	0x04
	.zero		1


	//   ....[6]....
        /*016c*/ 	.word	0x00000790
        /*0170*/ 	.word	0x000000ff
        /*0174*/ 	.word	0x00000030
        /*0178*/ 	.short	0x0100
        /*017a*/ 	.byte	0x04
	.zero		1


	//   ....[7]....
        /*017c*/ 	.word	0x000007a0
        /*0180*/ 	.word	0x000000ff
        /*0184*/ 	.word	0x00000050
        /*0188*/ 	.short	0x0100
        /*018a*/ 	.byte	0x04
	.zero		1


	//   ....[8]....
        /*018c*/ 	.word	0x000007b0
        /*0190*/ 	.word	0x000000ff
        /*0194*/ 	.word	0x00000038
        /*0198*/ 	.short	0x0100
        /*019a*/ 	.byte	0x04
	.zero		1


	//   ....[9]....
        /*019c*/ 	.word	0x000007c0
        /*01a0*/ 	.word	0x000000ff
        /*01a4*/ 	.word	0x00000058
        /*01a8*/ 	.short	0x0100
        /*01aa*/ 	.byte	0x04
	.zero		1


	//   ....[10]....
        /*01ac*/ 	.word	0x000007d0
        /*01b0*/ 	.word	0x000000ff
        /*01b4*/ 	.word	0x00000040
        /*01b8*/ 	.short	0x0100
        /*01ba*/ 	.byte	0x04
	.zero		1


	//   ....[11]....
        /*01bc*/ 	.word	0x000007e0
        /*01c0*/ 	.word	0x000000ff
        /*01c4*/ 	.word	0x00000060
        /*01c8*/ 	.short	0x0100
        /*01ca*/ 	.byte	0x04
	.zero		1


	//   ....[12]....
        /*01cc*/ 	.word	0x000007f0
        /*01d0*/ 	.word	0x000000ff
        /*01d4*/ 	.word	0x00000048
        /*01d8*/ 	.short	0x0100
        /*01da*/ 	.byte	0x04
	.zero		1


	//   ....[13]....
        /*01dc*/ 	.word	0x00000800
        /*01e0*/ 	.word	0x000000ff
        /*01e4*/ 	.word	0x00000068
        /*01e8*/ 	.short	0x0100
        /*01ea*/ 	.byte	0x04
	.zero		1


	//   ....[14]....
        /*01ec*/ 	.word	0x000008f0
        /*01f0*/ 	.word	0x000000ff
        /*01f4*/ 	.word	0x00000070
        /*01f8*/ 	.short	0x0100
        /*01fa*/ 	.byte	0x06
	.zero		1


	//   ....[15]....
        /*01fc*/ 	.word	0x00000900
        /*0200*/ 	.word	0x000000ff
        /*0204*/ 	.word	0x00000078
        /*0208*/ 	.short	0x0100
        /*020a*/ 	.byte	0x06
	.zero		1


	//   ....[16]....
        /*020c*/ 	.word	0x00000a40
        /*0210*/ 	.word	0x000000ff
        /*0214*/ 	.word	0x00000080
        /*0218*/ 	.short	0x0100
        /*021a*/ 	.byte	0x06
	.zero		1


	//   ....[17]....
        /*021c*/ 	.word	0x00000a50
        /*0220*/ 	.word	0x000000ff
        /*0224*/ 	.word	0x00000090
        /*0228*/ 	.short	0x0100
        /*022a*/ 	.byte	0x06
	.zero		1


	//   ....[18]....
        /*022c*/ 	.word	0x00000a60
        /*0230*/ 	.word	0x000000ff
        /*0234*/ 	.word	0x00000088
        /*0238*/ 	.short	0x0100
        /*023a*/ 	.byte	0x06
	.zero		1


	//   ....[19]....
        /*023c*/ 	.word	0x00000a70
        /*0240*/ 	.word	0x000000ff
        /*0244*/ 	.word	0x00000098
        /*0248*/ 	.short	0x0100
        /*024a*/ 	.byte	0x06
	.zero		1


	//   ....[20]....
        /*024c*/ 	.word	0x00000ba0
        /*0250*/ 	.word	0x000000ff
        /*0254*/ 	.word	0x000000a0
        /*0258*/ 	.short	0x0100
        /*025a*/ 	.byte	0x04
	.zero		1


	//   ....[21]....
        /*025c*/ 	.word	0x00000bb0
        /*0260*/ 	.word	0x000000ff
        /*0264*/ 	.word	0x000000c0
        /*0268*/ 	.short	0x0100
        /*026a*/ 	.byte	0x04
	.zero		1


	//   ....[22]....
        /*026c*/ 	.word	0x00000bc0
        /*0270*/ 	.word	0x000000ff
        /*0274*/ 	.word	0x000000a8
        /*0278*/ 	.short	0x0100
        /*027a*/ 	.byte	0x04
	.zero		1


	//   ....[23]....
        /*027c*/ 	.word	0x00000bd0
        /*0280*/ 	.word	0x000000ff
        /*0284*/ 	.word	0x000000c8
        /*0288*/ 	.short	0x0100
        /*028a*/ 	.byte	0x04
	.zero		1


	//   ....[24]....
        /*028c*/ 	.word	0x00000be0
        /*0290*/ 	.word	0x000000ff
        /*0294*/ 	.word	0x000000b0
        /*0298*/ 	.short	0x0100
        /*029a*/ 	.byte	0x04
	.zero		1


	//   ....[25]....
        /*029c*/ 	.word	0x00000bf0
        /*02a0*/ 	.word	0x000000ff
        /*02a4*/ 	.word	0x000000d0
        /*02a8*/ 	.short	0x0100
        /*02aa*/ 	.byte	0x04
	.zero		1


	//   ....[26]....
        /*02ac*/ 	.word	0x00000c00
        /*02b0*/ 	.word	0x000000ff
        /*02b4*/ 	.word	0x000000b8
        /*02b8*/ 	.short	0x0100
        /*02ba*/ 	.byte	0x04
	.zero		1


	//   ....[27]....
        /*02bc*/ 	.word	0x00000c10
        /*02c0*/ 	.word	0x000000ff
        /*02c4*/ 	.word	0x000000d8
        /*02c8*/ 	.short	0x0100
        /*02ca*/ 	.byte	0x04
	.zero		1


	//   ....[28]....
        /*02cc*/ 	.word	0x00000d00
        /*02d0*/ 	.word	0x000000ff
        /*02d4*/ 	.word	0x000000e0
        /*02d8*/ 	.short	0x0100
        /*02da*/ 	.byte	0x04
	.zero		1


	//   ....[29]....
        /*02dc*/ 	.word	0x00000d10
        /*02e0*/ 	.word	0x000000ff
        /*02e4*/ 	.word	0x000000f0
        /*02e8*/ 	.short	0x0100
        /*02ea*/ 	.byte	0x04
	.zero		1


	//   ....[30]....
        /*02ec*/ 	.word	0x00000d20
        /*02f0*/ 	.word	0x000000ff
        /*02f4*/ 	.word	0x000000e8
        /*02f8*/ 	.short	0x0100
        /*02fa*/ 	.byte	0x04
	.zero		1


	//   ....[31]....
        /*02fc*/ 	.word	0x00000d30
        /*0300*/ 	.word	0x000000ff
        /*0304*/ 	.word	0x000000f8
        /*0308*/ 	.short	0x0100
        /*030a*/ 	.byte	0x04
	.zero		1


	//   ....[32]....
        /*030c*/ 	.word	0x00001870
        /*0310*/ 	.word	0x00000003
        /*0314*/ 	.word	0x000000f0
        /*0318*/ 	.short	0x010a
        /*031a*/ 	.byte	0xff
	.zero		1


	//   ....[33]....
        /*031c*/ 	.word	0x000018a0
        /*0320*/ 	.word	0x00000003
        /*0324*/ 	.word	0x000000e0
        /*0328*/ 	.short	0x0101
        /*032a*/ 	.byte	0xff
	.zero		1


	//   ....[34]....
        /*032c*/ 	.word	0x00001970
        /*0330*/ 	.word	0x000000ff
        /*0334*/ 	.word	0x00000018
        /*0338*/ 	.short	0x010a
        /*033a*/ 	.byte	0x04
	.zero		1


	//   ....[35]....
        /*033c*/ 	.word	0x000019f0
        /*0340*/ 	.word	0x000000ff
        /*0344*/ 	.word	0x00000018
        /*0348*/ 	.short	0x010a
        /*034a*/ 	.byte	0x21
	.zero		1


	//   ....[36]....
        /*034c*/ 	.word	0x00001b90
        /*0350*/ 	.word	0x000000ff
        /*0354*/ 	.word	0x00000018
        /*0358*/ 	.short	0x010a
        /*035a*/ 	.byte	0x05
	.zero		1


	//   ....[37]....
        /*035c*/ 	.word	0x00001d80
        /*0360*/ 	.word	0x000000ff
        /*0364*/ 	.word	0x00000078
        /*0368*/ 	.short	0x0101
        /*036a*/ 	.byte	0x15
	.zero		1


	//   ....[38]....
        /*036c*/ 	.word	0x00001da0
        /*0370*/ 	.word	0x000000ff
        /*0374*/ 	.word	0x00000018
        /*0378*/ 	.short	0x010a
        /*037a*/ 	.byte	0x04
	.zero		1


	//   ....[39]....
        /*037c*/ 	.word	0x00001e20
        /*0380*/ 	.word	0x000000ff
        /*0384*/ 	.word	0x00000018
        /*0388*/ 	.short	0x010a
        /*038a*/ 	.byte	0x21
	.zero		1


	//   ....[40]....
        /*038c*/ 	.word	0x00001fb0
        /*0390*/ 	.word	0x000000ff
        /*0394*/ 	.word	0x00000018
        /*0398*/ 	.short	0x010a
        /*039a*/ 	.byte	0x05
	.zero		1


	//   ....[41]....
        /*039c*/ 	.word	0x000021c0
        /*03a0*/ 	.word	0x00000003
        /*03a4*/ 	.word	0x00000080
        /*03a8*/ 	.short	0x010a
        /*03aa*/ 	.byte	0xff
	.zero		1


	//   ....[42]....
        /*03ac*/ 	.word	0x00002310
        /*03b0*/ 	.word	0x00000000
        /*03b4*/ 	.word	0x00000000
        /*03b8*/ 	.short	0x0101
        /*03ba*/ 	.byte	0xff
	.zero		1


	//   ....[43]....
        /*03bc*/ 	.word	0x000028c0
        /*03c0*/ 	.word	0x000000ff
        /*03c4*/ 	.word	0x00000000
        /*03c8*/ 	.short	0x010a
        /*03ca*/ 	.byte	0x04
	.zero		1


	//   ....[44]....
        /*03cc*/ 	.word	0x00002950
        /*03d0*/ 	.word	0x000000ff
        /*03d4*/ 	.word	0x00000000
        /*03d8*/ 	.short	0x010a
        /*03da*/ 	.byte	0x05
	.zero		1


	//   ....[45]....
        /*03dc*/ 	.word	0x000029f0
        /*03e0*/ 	.word	0x00000000
        /*03e4*/ 	.word	0x00000000
        /*03e8*/ 	.short	0x010a
        /*03ea*/ 	.byte	0xff
	.zero		1


	//   ....[46]....
        /*03ec*/ 	.word	0x00002b10
        /*03f0*/ 	.word	0x00000002
        /*03f4*/ 	.word	0x000000e0
        /*03f8*/ 	.short	0x010a
        /*03fa*/ 	.byte	0xff
	.zero		1


	//   ....[47]....
        /*03fc*/ 	.word	0x00002b70
        /*0400*/ 	.word	0x00000004
        /*0404*/ 	.word	0x00000000
        /*0408*/ 	.short	0x0101
        /*040a*/ 	.byte	0xff
	.zero		1


	//   ....[48]....
        /*040c*/ 	.word	0x00002b90
        /*0410*/ 	.word	0x000000ff
        /*0414*/ 	.word	0x00000090
        /*0418*/ 	.short	0x010a
        /*041a*/ 	.byte	0x04
	.zero		1


	//   ....[49]....
        /*041c*/ 	.word	0x00002cb0
        /*0420*/ 	.word	0x00000002
        /*0424*/ 	.word	0x00000080
        /*0428*/ 	.short	0x010a
        /*042a*/ 	.byte	0xff
	.zero		1


	//   ....[50]....
        /*042c*/ 	.word	0x00002dc0
        /*0430*/ 	.word	0x00000002
        /*0434*/ 	.word	0x00000000
        /*0438*/ 	.short	0x0101
        /*043a*/ 	.byte	0xff
	.zero		1


	//   ....[51]....
        /*043c*/ 	.word	0x00002e50
        /*0440*/ 	.word	0x000000ff
        /*0444*/ 	.word	0x00000090
        /*0448*/ 	.short	0x0106
        /*044a*/ 	.byte	0x04
	.zero		1


	//   ....[52]....
        /*044c*/ 	.word	0x00002e70
        /*0450*/ 	.word	0x000000ff
        /*0454*/ 	.word	0x00000090
        /*0458*/ 	.short	0x010a
        /*045a*/ 	.byte	0x04
	.zero		1


	//   ....[53]....
        /*045c*/ 	.word	0x00002f00
        /*0460*/ 	.word	0x000000ff
        /*0464*/ 	.word	0x00000090
        /*0468*/ 	.short	0x0106
        /*046a*/ 	.byte	0x07
	.zero		1


	//   ....[54]....
        /*046c*/ 	.word	0x00002f40
        /*0470*/ 	.word	0x00000000
        /*0474*/ 	.word	0x00000090
        /*0478*/ 	.short	0x010a
        /*047a*/ 	.byte	0xff
	.zero		1


	//   ....[55]....
        /*047c*/ 	.word	0x00003510
        /*0480*/ 	.word	0x00000000
        /*0484*/ 	.word	0x00000080
        /*0488*/ 	.short	0x010a
        /*048a*/ 	.byte	0xff
	.zero		1


	//   ....[56]....
        /*048c*/ 	.word	0x00003620
        /*0490*/ 	.word	0x00000003
        /*0494*/ 	.word	0x00000000
        /*0498*/ 	.short	0x0101
        /*049a*/ 	.byte	0xff
	.zero		1


	//   ....[57]....
        /*049c*/ 	.word	0x00003630
        /*04a0*/ 	.word	0x000000ff
        /*04a4*/ 	.word	0x00000000
        /*04a8*/ 	.short	0x010a
        /*04aa*/ 	.byte	0x04
	.zero		1


	//   ....[58]....
        /*04ac*/ 	.word	0x00003650
        /*04b0*/ 	.word	0x000000ff
        /*04b4*/ 	.word	0x000000c0
        /*04b8*/ 	.short	0x010a
        /*04ba*/ 	.byte	0x2d
	.zero		1


	//   ....[59]....
        /*04bc*/ 	.word	0x00003720
        /*04c0*/ 	.word	0x000000ff
        /*04c4*/ 	.word	0x00000000
        /*04c8*/ 	.short	0x010a
        /*04ca*/ 	.byte	0x07
	.zero		1


	//   ....[60]....
        /*04cc*/ 	.word	0x00003860
        /*04d0*/ 	.word	0x000000ff
        /*04d4*/ 	.word	0x00000000
        /*04d8*/ 	.short	0x010a
        /*04da*/ 	.byte	0x04
	.zero		1


	//   ....[61]....
        /*04dc*/ 	.word	0x00003c30
        /*04e0*/ 	.word	0x000000ff
        /*04e4*/ 	.word	0x00000000
        /*04e8*/ 	.short	0x010a
        /*04ea*/ 	.byte	0x04
	.zero		1


	//   ....[62]....
        /*04ec*/ 	.word	0x00003cc0
        /*04f0*/ 	.word	0x000000ff
        /*04f4*/ 	.word	0x00000000
        /*04f8*/ 	.short	0x010a
        /*04fa*/ 	.byte	0x05
	.zero		1


	//   ....[63]....
        /*04fc*/ 	.word	0x00003d50
        /*0500*/ 	.word	0x000000ff
        /*0504*/ 	.word	0x00000000
        /*0508*/ 	.short	0x010a
        /*050a*/ 	.byte	0x05
	.zero		1


	//   ....[64]....
        /*050c*/ 	.word	0x00003de0
        /*0510*/ 	.word	0x000000ff
        /*0514*/ 	.word	0x00000000
        /*0518*/ 	.short	0x010a
        /*051a*/ 	.byte	0x04
	.zero		1


	//   ....[65]....
        /*051c*/ 	.word	0x000042b0
        /*0520*/ 	.word	0x0000000c
        /*0524*/ 	.word	0x00000080
        /*0528*/ 	.short	0x010a
        /*052a*/ 	.byte	0xff
	.zero		1


	//   ....[66]....
        /*052c*/ 	.word	0x00004420
        /*0530*/ 	.word	0x00000000
        /*0534*/ 	.word	0x00000000
        /*0538*/ 	.short	0x0101
        /*053a*/ 	.byte	0xff
	.zero		1


	//   ....[67]....
        /*053c*/ 	.word	0x000048b0
        /*0540*/ 	.word	0x000000ff
        /*0544*/ 	.word	0x00000078
        /*0548*/ 	.short	0x010a
        /*054a*/ 	.byte	0x15
	.zero		1


	//   ....[68]....
        /*054c*/ 	.word	0x00004a30
        /*0550*/ 	.word	0x000000ff
        /*0554*/ 	.word	0x00000050
        /*0558*/ 	.short	0x010a
        /*055a*/ 	.byte	0x15
	.zero		1


	//   ....[69]....
        /*055c*/ 	.word	0x00004bb0
        /*0560*/ 	.word	0x000000ff
        /*0564*/ 	.word	0x00000030
        /*0568*/ 	.short	0x010b
        /*056a*/ 	.byte	0x15
	.zero		1


	//   ....[70]....
        /*056c*/ 	.word	0x00004bc0
        /*0570*/ 	.word	0x000000ff
        /*0574*/ 	.word	0x00000000
        /*0578*/ 	.short	0x0101
        /*057a*/ 	.byte	0x06
	.zero		1


	//   ....[71]....
        /*057c*/ 	.word	0x00004bd0
        /*0580*/ 	.word	0x000000ff
        /*0584*/ 	.word	0x00000058
        /*0588*/ 	.short	0x010a
        /*058a*/ 	.byte	0x15
	.zero		1


	//   ....[72]....
        /*058c*/ 	.word	0x00004d30
        /*0590*/ 	.word	0x000000ff
        /*0594*/ 	.word	0x00000038
        /*0598*/ 	.short	0x010b
        /*059a*/ 	.byte	0x15
	.zero		1


	//   ....[73]....
        /*059c*/ 	.word	0x00004d40
        /*05a0*/ 	.word	0x000000ff
        /*05a4*/ 	.word	0x00000000
        /*05a8*/ 	.short	0x0101
        /*05aa*/ 	.byte	0x06
	.zero		1


	//   ....[74]....
        /*05ac*/ 	.word	0x00004d50
        /*05b0*/ 	.word	0x000000ff
        /*05b4*/ 	.word	0x00000060
        /*05b8*/ 	.short	0x010a
        /*05ba*/ 	.byte	0x15
	.zero		1


	//   ....[75]....
        /*05bc*/ 	.word	0x00004ea0
        /*05c0*/ 	.word	0x000000ff
        /*05c4*/ 	.word	0x00000040
        /*05c8*/ 	.short	0x010b
        /*05ca*/ 	.byte	0x15
	.zero		1


	//   ....[76]....
        /*05cc*/ 	.word	0x00004eb0
        /*05d0*/ 	.word	0x000000ff
        /*05d4*/ 	.word	0x00000000
        /*05d8*/ 	.short	0x0101
        /*05da*/ 	.byte	0x06
	.zero		1


	//   ....[77]....
        /*05dc*/ 	.word	0x00004ec0
        /*05e0*/ 	.word	0x000000ff
        /*05e4*/ 	.word	0x00000068
        /*05e8*/ 	.short	0x010a
        /*05ea*/ 	.byte	0x15
	.zero		1


	//   ....[78]....
        /*05ec*/ 	.word	0x000050b0
        /*05f0*/ 	.word	0x000000ff
        /*05f4*/ 	.word	0x00000048
        /*05f8*/ 	.short	0x010b
        /*05fa*/ 	.byte	0x15
	.zero		1


	//   ....[79]....
        /*05fc*/ 	.word	0x000050c0
        /*0600*/ 	.word	0x000000ff
        /*0604*/ 	.word	0x00000000
        /*0608*/ 	.short	0x0101
        /*060a*/ 	.byte	0x25
	.zero		1


	//   ....[80]....
        /*060c*/ 	.word	0x000050f0
        /*0610*/ 	.word	0x000000ff
        /*0614*/ 	.word	0x00000050
        /*0618*/ 	.short	0x010a
        /*061a*/ 	.byte	0x15
	.zero		1


	//   ....[81]....
        /*061c*/ 	.word	0x00005110
        /*0620*/ 	.word	0x000000ff
        /*0624*/ 	.word	0x00000058
        /*0628*/ 	.short	0x010a
        /*062a*/ 	.byte	0x15
	.zero		1


	//   ....[82]....
        /*062c*/ 	.word	0x00005130
        /*0630*/ 	.word	0x000000ff
        /*0634*/ 	.word	0x00000060
        /*0638*/ 	.short	0x010a
        /*063a*/ 	.byte	0x15
	.zero		1


	//   ....[83]....
        /*063c*/ 	.word	0x00005170
        /*0640*/ 	.word	0x00000000
        /*0644*/ 	.word	0x00000068
        /*0648*/ 	.short	0x010a
        /*064a*/ 	.byte	0xff
	.zero		1


	//   ....[84]....
        /*064c*/ 	.word	0x00005480
        /*0650*/ 	.word	0x00000003
        /*0654*/ 	.word	0x00000080
        /*0658*/ 	.short	0x010a
        /*065a*/ 	.byte	0xff
	.zero		1


	//   ....[85]....
        /*065c*/ 	.word	0x00005600
        /*0660*/ 	.word	0x00000000
        /*0664*/ 	.word	0x00000000
        /*0668*/ 	.short	0x0101
        /*066a*/ 	.byte	0xff
	.zero		1


	//   ....[86]....
        /*066c*/ 	.word	0x00006170
        /*0670*/ 	.word	0x000000ff
        /*0674*/ 	.word	0x00000030
        /*0678*/ 	.short	0x010a
        /*067a*/ 	.byte	0x2c
	.zero		1


	//   ....[87]....
        /*067c*/ 	.word	0x000061b0
        /*0680*/ 	.word	0x00000063
        /*0684*/ 	.word	0x000000a0
        /*0688*/ 	.short	0x010a
        /*068a*/ 	.byte	0xff
	.zero		1


	//   ....[88]....
        /*068c*/ 	.word	0x000062a0
        /*0690*/ 	.word	0x000000ff
        /*0694*/ 	.word	0x00000030
        /*0698*/ 	.short	0x010a
        /*069a*/ 	.byte	0x2c
	.zero		1


	//   ....[89]....
        /*069c*/ 	.word	0x00006390
        /*06a0*/ 	.word	0x00000063
        /*06a4*/ 	.word	0x000000a0
        /*06a8*/ 	.short	0x010a
        /*06aa*/ 	.byte	0xff
	.zero		1


	//   ....[90]....
        /*06ac*/ 	.word	0x00006e60
        /*06b0*/ 	.word	0x00000000
        /*06b4*/ 	.word	0x00000000
        /*06b8*/ 	.short	0x0101
        /*06ba*/ 	.byte	0xff
	.zero		1


	//   ....[91]....
        /*06bc*/ 	.word	0x00006e70
        /*06c0*/ 	.word	0x00000003
        /*06c4*/ 	.word	0x00000030
        /*06c8*/ 	.short	0x010a
        /*06ca*/ 	.byte	0xff
	.zero		1


	//   ....[92]....
        /*06cc*/ 	.word	0x00006f50
        /*06d0*/ 	.word	0x00000003
        /*06d4*/ 	.word	0x00000030
        /*06d8*/ 	.short	0x010a
        /*06da*/ 	.byte	0xff
	.zero		1


	//   ....[93]....
        /*06dc*/ 	.word	0x00007ac0
        /*06e0*/ 	.word	0x0000003d
        /*06e4*/ 	.word	0x00000000
        /*06e8*/ 	.short	0x0101
        /*06ea*/ 	.byte	0xff
	.zero		1


	//   ....[94]....
        /*06ec*/ 	.word	0x00007ae0
        /*06f0*/ 	.word	0x0000003e
        /*06f4*/ 	.word	0x00000030
        /*06f8*/ 	.short	0x010a
        /*06fa*/ 	.byte	0xff
	.zero		1


	//   ....[95]....
        /*06fc*/ 	.word	0x00007bb0
        /*0700*/ 	.word	0x0000003e
        /*0704*/ 	.word	0x00000030
        /*0708*/ 	.short	0x010a
        /*070a*/ 	.byte	0xff
	.zero		1


	//   ....[96]....
        /*070c*/ 	.word	0x00008720
        /*0710*/ 	.word	0x0000003d
        /*0714*/ 	.word	0x00000000
        /*0718*/ 	.short	0x0101
        /*071a*/ 	.byte	0xff
	.zero		1


	//   ....[97]....
        /*071c*/ 	.word	0x00008740
        /*0720*/ 	.word	0x0000003e
        /*0724*/ 	.word	0x00000030
        /*0728*/ 	.short	0x010a
        /*072a*/ 	.byte	0xff
	.zero		1


	//   ....[98]....
        /*072c*/ 	.word	0x00008810
        /*0730*/ 	.word	0x0000003e
        /*0734*/ 	.word	0x00000030
        /*0738*/ 	.short	0x010a
        /*073a*/ 	.byte	0xff
	.zero		1


	//   ....[99]....
        /*073c*/ 	.word	0x00008b50
        /*0740*/ 	.word	0x000000ff
        /*0744*/ 	.word	0x00000000
        /*0748*/ 	.short	0x0101
        /*074a*/ 	.byte	0x04
	.zero		1


	//   ....[100]....
        /*074c*/ 	.word	0x000093e0
        /*0750*/ 	.word	0x00000002
        /*0754*/ 	.word	0x00000000
        /*0758*/ 	.short	0x0101
        /*075a*/ 	.byte	0xff
	.zero		1


	//   ....[101]....
        /*075c*/ 	.word	0x00009670
        /*0760*/ 	.word	0x000000ff
        /*0764*/ 	.word	0x00000000
        /*0768*/ 	.short	0x0101
        /*076a*/ 	.byte	0x04
	.zero		1


	//   ....[102]....
        /*076c*/ 	.word	0x00009690
        /*0770*/ 	.word	0x00000003
        /*0774*/ 	.word	0x000000f0
        /*0778*/ 	.short	0x010a
        /*077a*/ 	.byte	0xff
	.zero		1


	//   ....[103]....
        /*077c*/ 	.word	0x000096f0
        /*0780*/ 	.word	0x00000000
        /*0784*/ 	.word	0x00000018
        /*0788*/ 	.short	0x010a
        /*078a*/ 	.byte	0xff
	.zero		1


	//   ....[104]....
        /*078c*/ 	.word	0x00009750
        /*0790*/ 	.word	0x00000000
        /*0794*/ 	.word	0x00000018
        /*0798*/ 	.short	0x010a
        /*079a*/ 	.byte	0xff
	.zero		1


	//   ....[105]....
        /*079c*/ 	.word	0x000097a0
        /*07a0*/ 	.word	0x00000003
        /*07a4*/ 	.word	0x00000080
        /*07a8*/ 	.short	0x010a
        /*07aa*/ 	.byte	0xff
	.zero		1


	//   ....[106]....
        /*07ac*/ 	.word	0x00009800
        /*07b0*/ 	.word	0x00000000
        /*07b4*/ 	.word	0x00000000
        /*07b8*/ 	.short	0x010a
        /*07ba*/ 	.byte	0xff
	.zero		1


	//   ....[107]....
        /*07bc*/ 	.word	0x00009860
        /*07c0*/ 	.word	0x00000000
        /*07c4*/ 	.word	0x00000000
        /*07c8*/ 	.short	0x010a
        /*07ca*/ 	.byte	0xff
	.zero		1


	//   ....[108]....
        /*07cc*/ 	.word	0x000098b0
        /*07d0*/ 	.word	0x00000002
        /*07d4*/ 	.word	0x000000e0
        /*07d8*/ 	.short	0x010a
        /*07da*/ 	.byte	0xff
	.zero		1


	//   ....[109]....
        /*07dc*/ 	.word	0x00009910
        /*07e0*/ 	.word	0x00000002
        /*07e4*/ 	.word	0x00000090
        /*07e8*/ 	.short	0x010a
        /*07ea*/ 	.byte	0xff
	.zero		1


	//   ....[110]....
        /*07ec*/ 	.word	0x00009960
        /*07f0*/ 	.word	0x00000002
        /*07f4*/ 	.word	0x00000080
        /*07f8*/ 	.short	0x010a
        /*07fa*/ 	.byte	0xff
	.zero		1


	//   ....[111]....
        /*07fc*/ 	.word	0x000099c0
        /*0800*/ 	.word	0x00000000
        /*0804*/ 	.word	0x00000090
        /*0808*/ 	.short	0x010a
        /*080a*/ 	.byte	0xff
	.zero		1


	//   ....[112]....
        /*080c*/ 	.word	0x00009a10
        /*0810*/ 	.word	0x00000000
        /*0814*/ 	.word	0x00000080
        /*0818*/ 	.short	0x010a
        /*081a*/ 	.byte	0xff
	.zero		1


	//   ....[113]....
        /*081c*/ 	.word	0x00009a70
        /*0820*/ 	.word	0x00000003
        /*0824*/ 	.word	0x000000c0
        /*0828*/ 	.short	0x010a
        /*082a*/ 	.byte	0xff
	.zero		1


	//   ....[114]....
        /*082c*/ 	.word	0x00009ad0
        /*0830*/ 	.word	0x00000000
        /*0834*/ 	.word	0x00000000
        /*0838*/ 	.short	0x010a
        /*083a*/ 	.byte	0xff
	.zero		1


	//   ....[115]....
        /*083c*/ 	.word	0x00009b30
        /*0840*/ 	.word	0x00000000
        /*0844*/ 	.word	0x00000000
        /*0848*/ 	.short	0x010a
        /*084a*/ 	.byte	0xff
	.zero		1


	//   ....[116]....
        /*084c*/ 	.word	0x00009b90
        /*0850*/ 	.word	0x00000000
        /*0854*/ 	.word	0x00000000
        /*0858*/ 	.short	0x010a
        /*085a*/ 	.byte	0xff
	.zero		1


	//   ....[117]....
        /*085c*/ 	.word	0x00009bf0
        /*0860*/ 	.word	0x00000000
        /*0864*/ 	.word	0x00000000
        /*0868*/ 	.short	0x010a
        /*086a*/ 	.byte	0xff
	.zero		1


	//   ....[118]....
        /*086c*/ 	.word	0x00009c50
        /*0870*/ 	.word	0x00000000
        /*0874*/ 	.word	0x00000000
        /*0878*/ 	.short	0x010a
        /*087a*/ 	.byte	0xff
	.zero		1


	//   ....[119]....
        /*087c*/ 	.word	0x00009ca0
        /*0880*/ 	.word	0x0000000c
        /*0884*/ 	.word	0x00000080
        /*0888*/ 	.short	0x010a
        /*088a*/ 	.byte	0xff
	.zero		1


	//   ....[120]....
        /*088c*/ 	.word	0x00009d00
        /*0890*/ 	.word	0x00000000
        /*0894*/ 	.word	0x00000078
        /*0898*/ 	.short	0x010a
        /*089a*/ 	.byte	0xff
	.zero		1


	//   ....[121]....
        /*089c*/ 	.word	0x00009d60
        /*08a0*/ 	.word	0x00000000
        /*08a4*/ 	.word	0x00000050
        /*08a8*/ 	.short	0x010a
        /*08aa*/ 	.byte	0xff
	.zero		1


	//   ....[122]....
        /*08ac*/ 	.word	0x00009dc0
        /*08b0*/ 	.word	0x00000000
        /*08b4*/ 	.word	0x00000058
        /*08b8*/ 	.short	0x010a
        /*08ba*/ 	.byte	0xff
	.zero		1


	//   ....[123]....
        /*08bc*/ 	.word	0x00009e20
        /*08c0*/ 	.word	0x00000000
        /*08c4*/ 	.word	0x00000060
        /*08c8*/ 	.short	0x010a
        /*08ca*/ 	.byte	0xff
	.zero		1


	//   ....[124]....
        /*08cc*/ 	.word	0x00009e80
        /*08d0*/ 	.word	0x00000000
        /*08d4*/ 	.word	0x00000068
        /*08d8*/ 	.short	0x010a
        /*08da*/ 	.byte	0xff
	.zero		1


	//   ....[125]....
        /*08dc*/ 	.word	0x00009ee0
        /*08e0*/ 	.word	0x00000000
        /*08e4*/ 	.word	0x00000050
        /*08e8*/ 	.short	0x010a
        /*08ea*/ 	.byte	0xff
	.zero		1


	//   ....[126]....
        /*08ec*/ 	.word	0x00009f40
        /*08f0*/ 	.word	0x00000000
        /*08f4*/ 	.word	0x00000058
        /*08f8*/ 	.short	0x010a
        /*08fa*/ 	.byte	0xff
	.zero		1


	//   ....[127]....
        /*08fc*/ 	.word	0x00009fa0
        /*0900*/ 	.word	0x00000000
        /*0904*/ 	.word	0x00000060
        /*0908*/ 	.short	0x010a
        /*090a*/ 	.byte	0xff
	.zero		1


	//   ....[128]....
        /*090c*/ 	.word	0x00009ff0
        /*0910*/ 	.word	0x00000003
        /*0914*/ 	.word	0x00000080
        /*0918*/ 	.short	0x010a
        /*091a*/ 	.byte	0xff
	.zero		1


	//   ....[129]....
        /*091c*/ 	.word	0x0000a050
        /*0920*/ 	.word	0x00000002
        /*0924*/ 	.word	0x00000030
        /*0928*/ 	.short	0x010a
        /*092a*/ 	.byte	0xff
	.zero		1


	//   ....[130]....
        /*092c*/ 	.word	0x0000a0a0
        /*0930*/ 	.word	0x00000063
        /*0934*/ 	.word	0x000000a0
        /*0938*/ 	.short	0x010a
        /*093a*/ 	.byte	0xff
	.zero		1


	//   ....[131]....
        /*093c*/ 	.word	0x0000a0f0
        /*0940*/ 	.word	0x00000003
        /*0944*/ 	.word	0x00000030
        /*0948*/ 	.short	0x010a
        /*094a*/ 	.byte	0xff
	.zero		1


	//   ....[132]....
        /*094c*/ 	.word	0x0000a140
        /*0950*/ 	.word	0x0000003e
        /*0954*/ 	.word	0x00000030
        /*0958*/ 	.short	0x010a
        /*095a*/ 	.byte	0xff
	.zero		1


	//   ....[133]....
        /*095c*/ 	.word	0x0000a190
        /*0960*/ 	.word	0x0000003e
        /*0964*/ 	.word	0x00000030
        /*0968*/ 	.short	0x010a
        /*096a*/ 	.byte	0xff
	.zero		1


	//----- nvinfo : EIATTR_NUM_MBARRIERS
	.align		4
.L_47:
        /*096c*/ 	.byte	0x03, 0x38
        /*096e*/ 	.short	0x0020


	//----- nvinfo : EIATTR_EXIT_INSTR_OFFSETS
	.align		4
        /*0970*/ 	.byte	0x04, 0x1c
        /*0972*/ 	.short	(.L_49 - .L_48)


	//   ....[0]....
.L_48:
        /*0974*/ 	.word	0x00002a20


	//   ....[1]....
        /*0978*/ 	.word	0x00002f10


	//   ....[2]....
        /*097c*/ 	.word	0x00002f70


	//   ....[3]....
        /*0980*/ 	.word	0x00004040


	//   ....[4]....
        /*0984*/ 	.word	0x000051a0


	//   ....[5]....
        /*0988*/ 	.word	0x000051e0


	//   ....[6]....
        /*098c*/ 	.word	0x00009560


	//   ....[7]....
        /*0990*/ 	.word	0x000095e0


	//   ....[8]....
        /*0994*/ 	.word	0x00009610


	//   ....[9]....
        /*0998*/ 	.word	0x00009680


	//----- nvinfo : EIATTR_MAX_THREADS
	.align		4
.L_49:
        /*099c*/ 	.byte	0x04, 0x05
        /*099e*/ 	.short	(.L_51 - .L_50)
.L_50:
        /*09a0*/ 	.word	0x00000100
        /*09a4*/ 	.word	0x00000001
        /*09a8*/ 	.word	0x00000001


	//----- nvinfo : EIATTR_CRS_STACK_SIZE
	.align		4
.L_51:
        /*09ac*/ 	.byte	0x04, 0x1e
        /*09ae*/ 	.short	(.L_53 - .L_52)
.L_52:
        /*09b0*/ 	.word	0x00000000


	//----- nvinfo : EIATTR_CBANK_PARAM_SIZE
	.align		4
.L_53:
        /*09b4*/ 	.byte	0x03, 0x19
        /*09b6*/ 	.short	0x0800


	//----- nvinfo : EIATTR_PARAM_CBANK
	.align		4
        /*09b8*/ 	.byte	0x04, 0x0a
        /*09ba*/ 	.short	(.L_55 - .L_54)
	.align		4
.L_54:
        /*09bc*/ 	.word	index@(.nv.constant0._ZN7cutlass13device_kernelINS_4gemm6kernel13GemmUniversalIN4cute5tupleIJiiiiEEENS1_10collective13CollectiveMmaINS1_35MainloopSm100TmaUmmaWarpSpecializedILi3ELi2ELi4ENS5_IJNS4_1CILi1EEENSA_ILi2EEESB_EEEEENS5_IJNSA_ILi128EEESF_SF_EEENS_6half_tENS5_IJlSB_lEEESH_SI_NS4_8TiledMMAINS4_8MMA_AtomIJNS4_20SM100_MMA_F16BF16_SSISH_SH_fLi128ELi128ELNS4_4UMMA5MajorE0ELSN_0ELNSM_7ScaleInE0ELSO_0EEEEEENS4_6LayoutINS5_IJSB_SB_SB_EEENS5_IJNSA_ILi0EEEST_ST_EEEEENS5_IJNS4_10UnderscoreESW_SW_EEEEENS4_23SM90_TMA_LOAD_MULTICASTENS4_14ComposedLayoutINS4_7SwizzleILi3ELi4ELi3EEENS4_18smem_ptr_flag_bitsILi16EEENSR_INS5_IJNSA_ILi8EEENSA_ILi64EEEEEENS5_IJS16_SB_EEEEEEEvNS4_8identityENS4_13SM90_TMA_LOADES1A_vS1B_EENS_8epilogue10collective18CollectiveEpilogueINS1E_23Sm100TmaWarpSpecializedILi4ELi2ELi32ELb1ELb0EEEJSG_NS5_IJNSR_ISF_SB_EENSR_INSA_ILi32EEESB_EEEEESH_SI_SH_SI_NS1E_6fusion15FusionCallbacksIS1I_NS1N_17LinearCombinationISH_fSH_fLNS_15FloatRoundStyleE2EEESG_S1M_JEEENS4_5SM1004TMEM4LOAD26SM100_TMEM_LOAD_32dp32b32xES1C_NS10_INS11_ILi2ELi4ELi3EEES14_NSR_INS5_IJS15_S1K_EEENS5_IJS1K_SB_EEEEEEENS4_39AutoVectorizingCopyWithAssumedAlignmentILi128EEENS4_14SM90_TMA_STOREES21_S23_S23_EEEvvEEEEvNT_6ParamsE)
        /*09c0*/ 	.short	0x0380
        /*09c2*/ 	.short	0x0800


	//----- nvinfo : EIATTR_SW_WAR
	.align		4
.L_55:
        /*09c4*/ 	.byte	0x04, 0x36
        /*09c6*/ 	.short	(.L_57 - .L_56)
.L_56:
        /*09c8*/ 	.word	0x00000008
.L_57:


//--------------------- .nv.callgraph             --------------------------
	.section	.nv.callgraph,"",@"SHT_CUDA_CALLGRAPH"
	.align	4
	.sectionentsize	8
	.align		4
        /*0000*/ 	.word	0x00000000
	.align		4
        /*0004*/ 	.word	0xffffffff
	.align		4
        /*0008*/ 	.word	index@(_ZN7cutlass13device_kernelINS_4gemm6kernel13GemmUniversalIN4cute5tupleIJiiiiEEENS1_10collective13CollectiveMmaINS1_35MainloopSm100TmaUmmaWarpSpecializedILi3ELi2ELi4ENS5_IJNS4_1CILi1EEENSA_ILi2EEESB_EEEEENS5_IJNSA_ILi128EEESF_SF_EEENS_6half_tENS5_IJlSB_lEEESH_SI_NS4_8TiledMMAINS4_8MMA_AtomIJNS4_20SM100_MMA_F16BF16_SSISH_SH_fLi128ELi128ELNS4_4UMMA5MajorE0ELSN_0ELNSM_7ScaleInE0ELSO_0EEEEEENS4_6LayoutINS5_IJSB_SB_SB_EEENS5_IJNSA_ILi0EEEST_ST_EEEEENS5_IJNS4_10UnderscoreESW_SW_EEEEENS4_23SM90_TMA_LOAD_MULTICASTENS4_14ComposedLayoutINS4_7SwizzleILi3ELi4ELi3EEENS4_18smem_ptr_flag_bitsILi16EEENSR_INS5_IJNSA_ILi8EEENSA_ILi64EEEEEENS5_IJS16_SB_EEEEEEEvNS4_8identityENS4_13SM90_TMA_LOADES1A_vS1B_EENS_8epilogue10collective18CollectiveEpilogueINS1E_23Sm100TmaWarpSpecializedILi4ELi2ELi32ELb1ELb0EEEJSG_NS5_IJNSR_ISF_SB_EENSR_INSA_ILi32EEESB_EEEEESH_SI_SH_SI_NS1E_6fusion15FusionCallbacksIS1I_NS1N_17LinearCombinationISH_fSH_fLNS_15FloatRoundStyleE2EEESG_S1M_JEEENS4_5SM1004TMEM4LOAD26SM100_TMEM_LOAD_32dp32b32xES1C_NS10_INS11_ILi2ELi4ELi3EEES14_NSR_INS5_IJS15_S1K_EEENS5_IJS1K_SB_EEEEEEENS4_39AutoVectorizingCopyWithAssumedAlignmentILi128EEENS4_14SM90_TMA_STOREES21_S23_S23_EEEvvEEEEvNT_6ParamsE)
	.align		4
        /*000c*/ 	.word	index@(__assertfail)
	.align		4
        /*0010*/ 	.word	0x00000000
	.align		4
        /*0014*/ 	.word	0xfffffffe
	.align		4
        /*0018*/ 	.word	0x00000000
	.align		4
        /*001c*/ 	.word	0xfffffffd
	.align		4
        /*0020*/ 	.word	0x00000000
	.align		4
        /*0024*/ 	.word	0xfffffffc


//--------------------- .nv.constant4             --------------------------
	.section	.nv.constant4,"a",@progbits
	.align	8
	.align		8
.nv.constant4:
        /*0000*/ 	.dword	__assertfail
	.align		8
        /*0008*/ 	.dword	__unnamed_1
	.align		8
        /*0010*/ 	.dword	__unnamed_2
	.align		8
        /*0018*/ 	.dword	_ZN40_INTERNAL_65adde17_4_k_cu_dc1fd442_325184cuda3std3__45__cpo5beginE
	.align		8
        /*0020*/ 	.dword	_ZN40_INTERNAL_65adde17_4_k_cu_dc1fd442_325184cuda3std3__45__cpo3endE
	.align		8
        /*0028*/ 	.dword	_ZN40_INTERNAL_65adde17_4_k_cu_dc1fd442_325184cuda3std3__45__cpo6cbeginE
	.align		8
        /*0030*/ 	.dword	_ZN40_INTERNAL_65adde17_4_k_cu_dc1fd442_325184cuda3std3__45__cpo4cendE
	.align		8
        /*0038*/ 	.dword	_ZN40_INTERNAL_65adde17_4_k_cu_dc1fd442_325184cuda3std3__442_GLOBAL__N__65adde17_4_k_cu_dc1fd442_325186ignoreE
	.align		8
        /*0040*/ 	.dword	_ZN40_INTERNAL_65adde17_4_k_cu_dc1fd442_325184cuda3std3__419piecewise_constructE
	.align		8
        /*0048*/ 	.dword	_ZN40_INTERNAL_65adde17_4_k_cu_dc1fd442_325184cuda3std3__48in_placeE
	.align		8
        /*0050*/ 	.dword	_ZN40_INTERNAL_65adde17_4_k_cu_dc1fd442_325184cuda3std6ranges3__45__cpo4swapE
	.align		8
        /*0058*/ 	.dword	_ZN40_INTERNAL_65adde17_4_k_cu_dc1fd442_325184cuda3std6ranges3__45__cpo9iter_moveE
	.align		8
        /*0060*/ 	.dword	_ZN40_INTERNAL_65adde17_4_k_cu_dc1fd442_325184cute7productE
	.align		8
        /*0068*/ 	.dword	_ZN40_INTERNAL_65adde17_4_k_cu_dc1fd442_325184cute1_E
	.align		8
        /*0070*/ 	.dword	$str$25
	.align		8
        /*0078*/ 	.dword	$str$26
	.align		8
        /*0080*/ 	.dword	$str$27
	.align		8
        /*0088*/ 	.dword	$str$28


//--------------------- .text._ZN7cutlass13device_kernelINS_4gemm6kernel13GemmUniversalIN4cute5tupleIJiiiiEEENS1_10collective13CollectiveMmaINS1_35MainloopSm100TmaUmmaWarpSpecializedILi3ELi2ELi4ENS5_IJNS4_1CILi1EEENSA_ILi2EEESB_EEEEENS5_IJNSA_ILi128EEESF_SF_EEENS_6half_tENS5_IJlSB_lEEESH_SI_NS4_8TiledMMAINS4_8MMA_AtomIJNS4_20SM100_MMA_F16BF16_SSISH_SH_fLi128ELi128ELNS4_4UMMA5MajorE0ELSN_0ELNSM_7ScaleInE0ELSO_0EEEEEENS4_6LayoutINS5_IJSB_SB_SB_EEENS5_IJNSA_ILi0EEEST_ST_EEEEENS5_IJNS4_10UnderscoreESW_SW_EEEEENS4_23SM90_TMA_LOAD_MULTICASTENS4_14ComposedLayoutINS4_7SwizzleILi3ELi4ELi3EEENS4_18smem_ptr_flag_bitsILi16EEENSR_INS5_IJNSA_ILi8EEENSA_ILi64EEEEEENS5_IJS16_SB_EEEEEEEvNS4_8identityENS4_13SM90_TMA_LOADES1A_vS1B_EENS_8epilogue10collective18CollectiveEpilogueINS1E_23Sm100TmaWarpSpecializedILi4ELi2ELi32ELb1ELb0EEEJSG_NS5_IJNSR_ISF_SB_EENSR_INSA_ILi32EEESB_EEEEESH_SI_SH_SI_NS1E_6fusion15FusionCallbacksIS1I_NS1N_17LinearCombinationISH_fSH_fLNS_15FloatRoundStyleE2EEESG_S1M_JEEENS4_5SM1004TMEM4LOAD26SM100_TMEM_LOAD_32dp32b32xES1C_NS10_INS11_ILi2ELi4ELi3EEES14_NSR_INS5_IJS15_S1K_EEENS5_IJS1K_SB_EEEEEEENS4_39AutoVectorizingCopyWithAssumedAlignmentILi128EEENS4_14SM90_TMA_STOREES21_S23_S23_EEEvvEEEEvNT_6ParamsE --------------------------
	.section	.text._ZN7cutlass13device_kernelINS_4gemm6kernel13GemmUniversalIN4cute5tupleIJiiiiEEENS1_10collective13CollectiveMmaINS1_35MainloopSm100TmaUmmaWarpSpecializedILi3ELi2ELi4ENS5_IJNS4_1CILi1EEENSA_ILi2EEESB_EEEEENS5_IJNSA_ILi128EEESF_SF_EEENS_6half_tENS5_IJlSB_lEEESH_SI_NS4_8TiledMMAINS4_8MMA_AtomIJNS4_20SM100_MMA_F16BF16_SSISH_SH_fLi128ELi128ELNS4_4UMMA5MajorE0ELSN_0ELNSM_7ScaleInE0ELSO_0EEEEEENS4_6LayoutINS5_IJSB_SB_SB_EEENS5_IJNSA_ILi0EEEST_ST_EEEEENS5_IJNS4_10UnderscoreESW_SW_EEEEENS4_23SM90_TMA_LOAD_MULTICASTENS4_14ComposedLayoutINS4_7SwizzleILi3ELi4ELi3EEENS4_18smem_ptr_flag_bitsILi16EEENSR_INS5_IJNSA_ILi8EEENSA_ILi64EEEEEENS5_IJS16_SB_EEEEEEEvNS4_8identityENS4_13SM90_TMA_LOADES1A_vS1B_EENS_8epilogue10collective18CollectiveEpilogueINS1E_23Sm100TmaWarpSpecializedILi4ELi2ELi32ELb1ELb0EEEJSG_NS5_IJNSR_ISF_SB_EENSR_INSA_ILi32EEESB_EEEEESH_SI_SH_SI_NS1E_6fusion15FusionCallbacksIS1I_NS1N_17LinearCombinationISH_fSH_fLNS_15FloatRoundStyleE2EEESG_S1M_JEEENS4_5SM1004TMEM4LOAD26SM100_TMEM_LOAD_32dp32b32xES1C_NS10_INS11_ILi2ELi4ELi3EEES14_NSR_INS5_IJS15_S1K_EEENS5_IJS1K_SB_EEEEEEENS4_39AutoVectorizingCopyWithAssumedAlignmentILi128EEENS4_14SM90_TMA_STOREES21_S23_S23_EEEvvEEEEvNT_6ParamsE,"ax",@progbits
	.align	128
.text._ZN7cutlass13device_kernelINS_4gemm6kernel13GemmUniversalIN4cute5tupleIJiiiiEEENS1_10collective13CollectiveMmaINS1_35MainloopSm100TmaUmmaWarpSpecializedILi3ELi2ELi4ENS5_IJNS4_1CILi1EEENSA_ILi2EEESB_EEEEENS5_IJNSA_ILi128EEESF_SF_EEENS_6half_tENS5_IJlSB_lEEESH_SI_NS4_8TiledMMAINS4_8MMA_AtomIJNS4_20SM100_MMA_F16BF16_SSISH_SH_fLi128ELi128ELNS4_4UMMA5MajorE0ELSN_0ELNSM_7ScaleInE0ELSO_0EEEEEENS4_6LayoutINS5_IJSB_SB_SB_EEENS5_IJNSA_ILi0EEEST_ST_EEEEENS5_IJNS4_10UnderscoreESW_SW_EEEEENS4_23SM90_TMA_LOAD_MULTICASTENS4_14ComposedLayoutINS4_7SwizzleILi3ELi4ELi3EEENS4_18smem_ptr_flag_bitsILi16EEENSR_INS5_IJNSA_ILi8EEENSA_ILi64EEEEEENS5_IJS16_SB_EEEEEEEvNS4_8identityENS4_13SM90_TMA_LOADES1A_vS1B_EENS_8epilogue10collective18CollectiveEpilogueINS1E_23Sm100TmaWarpSpecializedILi4ELi2ELi32ELb1ELb0EEEJSG_NS5_IJNSR_ISF_SB_EENSR_INSA_ILi32EEESB_EEEEESH_SI_SH_SI_NS1E_6fusion15FusionCallbacksIS1I_NS1N_17LinearCombinationISH_fSH_fLNS_15FloatRoundStyleE2EEESG_S1M_JEEENS4_5SM1004TMEM4LOAD26SM100_TMEM_LOAD_32dp32b32xES1C_NS10_INS11_ILi2ELi4ELi3EEES14_NSR_INS5_IJS15_S1K_EEENS5_IJS1K_SB_EEEEEEENS4_39AutoVectorizingCopyWithAssumedAlignmentILi128EEENS4_14SM90_TMA_STOREES21_S23_S23_EEEvvEEEEvNT_6ParamsE:
        .type           _ZN7cutlass13device_kernelINS_4gemm6kernel13GemmUniversalIN4cute5tupleIJiiiiEEENS1_10collective13CollectiveMmaINS1_35MainloopSm100TmaUmmaWarpSpecializedILi3ELi2ELi4ENS5_IJNS4_1CILi1EEENSA_ILi2EEESB_EEEEENS5_IJNSA_ILi128EEESF_SF_EEENS_6half_tENS5_IJlSB_lEEESH_SI_NS4_8TiledMMAINS4_8MMA_AtomIJNS4_20SM100_MMA_F16BF16_SSISH_SH_fLi128ELi128ELNS4_4UMMA5MajorE0ELSN_0ELNSM_7ScaleInE0ELSO_0EEEEEENS4_6LayoutINS5_IJSB_SB_SB_EEENS5_IJNSA_ILi0EEEST_ST_EEEEENS5_IJNS4_10UnderscoreESW_SW_EEEEENS4_23SM90_TMA_LOAD_MULTICASTENS4_14ComposedLayoutINS4_7SwizzleILi3ELi4ELi3EEENS4_18smem_ptr_flag_bitsILi16EEENSR_INS5_IJNSA_ILi8EEENSA_ILi64EEEEEENS5_IJS16_SB_EEEEEEEvNS4_8identityENS4_13SM90_TMA_LOADES1A_vS1B_EENS_8epilogue10collective18CollectiveEpilogueINS1E_23Sm100TmaWarpSpecializedILi4ELi2ELi32ELb1ELb0EEEJSG_NS5_IJNSR_ISF_SB_EENSR_INSA_ILi32EEESB_EEEEESH_SI_SH_SI_NS1E_6fusion15FusionCallbacksIS1I_NS1N_17LinearCombinationISH_fSH_fLNS_15FloatRoundStyleE2EEESG_S1M_JEEENS4_5SM1004TMEM4LOAD26SM100_TMEM_LOAD_32dp32b32xES1C_NS10_INS11_ILi2ELi4ELi3EEES14_NSR_INS5_IJS15_S1K_EEENS5_IJS1K_SB_EEEEEEENS4_39AutoVectorizingCopyWithAssumedAlignmentILi128EEENS4_14SM90_TMA_STOREES21_S23_S23_EEEvvEEEEvNT_6ParamsE,@function
        .size           _ZN7cutlass13device_kernelINS_4gemm6kernel13GemmUniversalIN4cute5tupleIJiiiiEEENS1_10collective13CollectiveMmaINS1_35MainloopSm100TmaUmmaWarpSpecializedILi3ELi2ELi4ENS5_IJNS4_1CILi1EEENSA_ILi2EEESB_EEEEENS5_IJNSA_ILi128EEESF_SF_EEENS_6half_tENS5_IJlSB_lEEESH_SI_NS4_8TiledMMAINS4_8MMA_AtomIJNS4_20SM100_MMA_F16BF16_SSISH_SH_fLi128ELi128ELNS4_4UMMA5MajorE0ELSN_0ELNSM_7ScaleInE0ELSO_0EEEEEENS4_6LayoutINS5_IJSB_SB_SB_EEENS5_IJNSA_ILi0EEEST_ST_EEEEENS5_IJNS4_10UnderscoreESW_SW_EEEEENS4_23SM90_TMA_LOAD_MULTICASTENS4_14ComposedLayoutINS4_7SwizzleILi3ELi4ELi3EEENS4_18smem_ptr_flag_bitsILi16EEENSR_INS5_IJNSA_ILi8EEENSA_ILi64EEEEEENS5_IJS16_SB_EEEEEEEvNS4_8identityENS4_13SM90_TMA_LOADES1A_vS1B_EENS_8epilogue10collective18CollectiveEpilogueINS1E_23Sm100TmaWarpSpecializedILi4ELi2ELi32ELb1ELb0EEEJSG_NS5_IJNSR_ISF_SB_EENSR_INSA_ILi32EEESB_EEEEESH_SI_SH_SI_NS1E_6fusion15FusionCallbacksIS1I_NS1N_17LinearCombinationISH_fSH_fLNS_15FloatRoundStyleE2EEESG_S1M_JEEENS4_5SM1004TMEM4LOAD26SM100_TMEM_LOAD_32dp32b32xES1C_NS10_INS11_ILi2ELi4ELi3EEES14_NSR_INS5_IJS15_S1K_EEENS5_IJS1K_SB_EEEEEEENS4_39AutoVectorizingCopyWithAssumedAlignmentILi128EEENS4_14SM90_TMA_STOREES21_S23_S23_EEEvvEEEEvNT_6ParamsE,(.L_x_180 - _ZN7cutlass13device_kernelINS_4gemm6kernel13GemmUniversalIN4cute5tupleIJiiiiEEENS1_10collective13CollectiveMmaINS1_35MainloopSm100TmaUmmaWarpSpecializedILi3ELi2ELi4ENS5_IJNS4_1CILi1EEENSA_ILi2EEESB_EEEEENS5_IJNSA_ILi128EEESF_SF_EEENS_6half_tENS5_IJlSB_lEEESH_SI_NS4_8TiledMMAINS4_8MMA_AtomIJNS4_20SM100_MMA_F16BF16_SSISH_SH_fLi128ELi128ELNS4_4UMMA5MajorE0ELSN_0ELNSM_7ScaleInE0ELSO_0EEEEEENS4_6LayoutINS5_IJSB_SB_SB_EEENS5_IJNSA_ILi0EEEST_ST_EEEEENS5_IJNS4_10UnderscoreESW_SW_EEEEENS4_23SM90_TMA_LOAD_MULTICASTENS4_14ComposedLayoutINS4_7SwizzleILi3ELi4ELi3EEENS4_18smem_ptr_flag_bitsILi16EEENSR_INS5_IJNSA_ILi8EEENSA_ILi64EEEEEENS5_IJS16_SB_EEEEEEEvNS4_8identityENS4_13SM90_TMA_LOADES1A_vS1B_EENS_8epilogue10collective18CollectiveEpilogueINS1E_23Sm100TmaWarpSpecializedILi4ELi2ELi32ELb1ELb0EEEJSG_NS5_IJNSR_ISF_SB_EENSR_INSA_ILi32EEESB_EEEEESH_SI_SH_SI_NS1E_6fusion15FusionCallbacksIS1I_NS1N_17LinearCombinationISH_fSH_fLNS_15FloatRoundStyleE2EEESG_S1M_JEEENS4_5SM1004TMEM4LOAD26SM100_TMEM_LOAD_32dp32b32xES1C_NS10_INS11_ILi2ELi4ELi3EEES14_NSR_INS5_IJS15_S1K_EEENS5_IJS1K_SB_EEEEEEENS4_39AutoVectorizingCopyWithAssumedAlignmentILi128EEENS4_14SM90_TMA_STOREES21_S23_S23_EEEvvEEEEvNT_6ParamsE)
        .other          _ZN7cutlass13device_kernelINS_4gemm6kernel13GemmUniversalIN4cute5tupleIJiiiiEEENS1_10collective13CollectiveMmaINS1_35MainloopSm100TmaUmmaWarpSpecializedILi3ELi2ELi4ENS5_IJNS4_1CILi1EEENSA_ILi2EEESB_EEEEENS5_IJNSA_ILi128EEESF_SF_EEENS_6half_tENS5_IJlSB_lEEESH_SI_NS4_8TiledMMAINS4_8MMA_AtomIJNS4_20SM100_MMA_F16BF16_SSISH_SH_fLi128ELi128ELNS4_4UMMA5MajorE0ELSN_0ELNSM_7ScaleInE0ELSO_0EEEEEENS4_6LayoutINS5_IJSB_SB_SB_EEENS5_IJNSA_ILi0EEEST_ST_EEEEENS5_IJNS4_10UnderscoreESW_SW_EEEEENS4_23SM90_TMA_LOAD_MULTICASTENS4_14ComposedLayoutINS4_7SwizzleILi3ELi4ELi3EEENS4_18smem_ptr_flag_bitsILi16EEENSR_INS5_IJNSA_ILi8EEENSA_ILi64EEEEEENS5_IJS16_SB_EEEEEEEvNS4_8identityENS4_13SM90_TMA_LOADES1A_vS1B_EENS_8epilogue10collective18CollectiveEpilogueINS1E_23Sm100TmaWarpSpecializedILi4ELi2ELi32ELb1ELb0EEEJSG_NS5_IJNSR_ISF_SB_EENSR_INSA_ILi32EEESB_EEEEESH_SI_SH_SI_NS1E_6fusion15FusionCallbacksIS1I_NS1N_17LinearCombinationISH_fSH_fLNS_15FloatRoundStyleE2EEESG_S1M_JEEENS4_5SM1004TMEM4LOAD26SM100_TMEM_LOAD_32dp32b32xES1C_NS10_INS11_ILi2ELi4ELi3EEES14_NSR_INS5_IJS15_S1K_EEENS5_IJS1K_SB_EEEEEEENS4_39AutoVectorizingCopyWithAssumedAlignmentILi128EEENS4_14SM90_TMA_STOREES21_S23_S23_EEEvvEEEEvNT_6ParamsE,@"STO_CUDA_ENTRY STV_DEFAULT"
_ZN7cutlass13device_kernelINS_4gemm6kernel13GemmUniversalIN4cute5tupleIJiiiiEEENS1_10collective13CollectiveMmaINS1_35MainloopSm100TmaUmmaWarpSpecializedILi3ELi2ELi4ENS5_IJNS4_1CILi1EEENSA_ILi2EEESB_EEEEENS5_IJNSA_ILi128EEESF_SF_EEENS_6half_tENS5_IJlSB_lEEESH_SI_NS4_8TiledMMAINS4_8MMA_AtomIJNS4_20SM100_MMA_F16BF16_SSISH_SH_fLi128ELi128ELNS4_4UMMA5MajorE0ELSN_0ELNSM_7ScaleInE0ELSO_0EEEEEENS4_6LayoutINS5_IJSB_SB_SB_EEENS5_IJNSA_ILi0EEEST_ST_EEEEENS5_IJNS4_10UnderscoreESW_SW_EEEEENS4_23SM90_TMA_LOAD_MULTICASTENS4_14ComposedLayoutINS4_7SwizzleILi3ELi4ELi3EEENS4_18smem_ptr_flag_bitsILi16EEENSR_INS5_IJNSA_ILi8EEENSA_ILi64EEEEEENS5_IJS16_SB_EEEEEEEvNS4_8identityENS4_13SM90_TMA_LOADES1A_vS1B_EENS_8epilogue10collective18CollectiveEpilogueINS1E_23Sm100TmaWarpSpecializedILi4ELi2ELi32ELb1ELb0EEEJSG_NS5_IJNSR_ISF_SB_EENSR_INSA_ILi32EEESB_EEEEESH_SI_SH_SI_NS1E_6fusion15FusionCallbacksIS1I_NS1N_17LinearCombinationISH_fSH_fLNS_15FloatRoundStyleE2EEESG_S1M_JEEENS4_5SM1004TMEM4LOAD26SM100_TMEM_LOAD_32dp32b32xES1C_NS10_INS11_ILi2ELi4ELi3EEES14_NSR_INS5_IJS15_S1K_EEENS5_IJS1K_SB_EEEEEEENS4_39AutoVectorizingCopyWithAssumedAlignmentILi128EEENS4_14SM90_TMA_STOREES21_S23_S23_EEEvvEEEEvNT_6ParamsE:
[----:B------:R-:W1:Y:S01]  /*0000*/  LDC R1, c[0x0][0x37c] ;  /* 0x0000df00ff017b82 */ /* 0x000e620000000800 */
[----:B------:R-:W2:Y:S01]  /*0010*/  S2R R94, SR_TID.X ;  /* 0x00000000005e7919 */ /* 0x000ea20000002100 */
[----:B------:R-:W3:Y:S01]  /*0020*/  LDCU.64 UR8, c[0x0][0x890] ;  /* 0x00011200ff0877ac */ /* 0x000ee20008000a00 */
[----:B------:R-:W-:Y:S02]  /*0030*/  PRMT R80, RZ, 0x7610, R80 ;  /* 0x00007610ff507816 */ /* 0x000fe40000000050 */
[----:B------:R-:W-:Y:S01]  /*0040*/  ELECT P3, URZ, PT ;  /* 0x0000000000ff782f */ /* 0x000fe20003860000 */
[----:B---3--:R-:W-:-:S04]  /*0050*/  UISETP.NE.U32.AND UP0, UPT, UR8, URZ, UPT ;  /* 0x000000ff0800728c */ /* 0x008fc8000bf05070 */
[----:B------:R-:W-:Y:S01]  /*0060*/  UISETP.NE.AND.EX UP0, UPT, UR9, URZ, UPT, UP0 ;  /* 0x000000ff0900728c */ /* 0x000fe2000bf05300 */
[----:B--2---:R-:W-:-:S05]  /*0070*/  SHF.R.U32.HI R81, RZ, 0x5, R94 ;  /* 0x00000005ff517819 */ /* 0x004fca000001165e */
[----:B------:R-:W2:Y:S02]  /*0080*/  SHFL.IDX PT, R0, R81, RZ, 0x1f ;  /* 0x00001fff51007589 */ /* 0x000ea400000e0000 */
[----:B--2---:R-:W-:Y:S01]  /*0090*/  R2UR UR17, R0 ;  /* 0x00000000001172ca */ /* 0x004fe200000e0000 */
[----:B-1----:R-:W-:-:S14]  /*00a0*/  BRA.U UP0, `(.L_x_0) ;  /* 0x0000000100307547 */ /* 0x002fdc000b800000 */
[----:B------:R-:W1:Y:S02]  /*00b0*/  LDCU.64 UR4, c[0x0][0x888] ;  /* 0x00011100ff0477ac */ /* 0x000e640008000a00 */
[----:B-1----:R-:W-:-:S04]  /*00c0*/  UISETP.NE.U32.AND UP0, UPT, UR4, URZ, UPT ;  /* 0x000000ff0400728c */ /* 0x002fc8000bf05070 */
[----:B------:R-:W-:-:S09]  /*00d0*/  UISETP.NE.AND.EX UP0, UPT, UR5, URZ, UPT, UP0 ;  /* 0x000000ff0500728c */ /* 0x000fd2000bf05300 */
[----:B------:R-:W-:Y:S05]  /*00e0*/  BRA.U !UP0, `(.L_x_1) ;  /* 0x0000000108147547 */ /* 0x000fea000b800000 */
[----:B------:R-:W1:Y:S01]  /*00f0*/  LDC.64 R2, c[0x0][0x888] ;  /* 0x00022200ff027b82 */ /* 0x000e620000000a00 */
[----:B------:R-:W1:Y:S02]  /*0100*/  LDCU.64 UR4, c[0x0][0x358] ;  /* 0x00006b00ff0477ac */ /* 0x000e640008000a00 */
[----:B-1----:R1:W5:Y:S01]  /*0110*/  LDG.E R41, desc[UR4][R2.64] ;  /* 0x0000000402297981 */ /* 0x002362000c1e1900 */
[----:B------:R-:W-:Y:S01]  /*0120*/  HFMA2 R80, -RZ, RZ, 0, 5.9604644775390625e-08 ;  /* 0x00000001ff507431 */ /* 0x000fe200000001ff */
[----:B------:R-:W-:Y:S05]  /*0130*/  BRA `(.L_x_0) ;  /* 0x00000000000c7947 */ /* 0x000fea0003800000 */
.L_x_1:
[----:B------:R-:W1:Y:S01]  /*0140*/  LDCU UR4, c[0x0][0x880] ;  /* 0x00011000ff0477ac */ /* 0x000e620008000800 */
[----:B------:R-:W-:Y:S01]  /*0150*/  HFMA2 R80, -RZ, RZ, 0, 5.9604644775390625e-08 ;  /* 0x00000001ff507431 */ /* 0x000fe200000001ff */
[----:B-1----:R-:W-:-:S07]  /*0160*/  MOV R41, UR4 ;  /* 0x0000000400297c02 */ /* 0x002fce0008000f00 */
.L_x_0:
[----:B------:R-:W2:Y:S02]  /*0170*/  LDCU.64 UR4, c[0x0][0x8b0] ;  /* 0x00011600ff0477ac */ /* 0x000ea40008000a00 */
[----:B--2---:R-:W-:-:S04]  /*0180*/  UISETP.NE.U32.AND UP0, UPT, UR4, URZ, UPT ;  /* 0x000000ff0400728c */ /* 0x004fc8000bf05070 */
[----:B------:R-:W-:-:S09]  /*0190*/  UISETP.NE.AND.EX UP0, UPT, UR5, URZ, UPT, UP0 ;  /* 0x000000ff0500728c */ /* 0x000fd2000bf05300 */
[----:B------:R-:W-:Y:S05]  /*01a0*/  BRA.U UP0, `(.L_x_2) ;  /* 0x0000000100287547 */ /* 0x000fea000b800000 */
[----:B------:R-:W2:Y:S02]  /*01b0*/  LDCU.64 UR4, c[0x0][0x8a8] ;  /* 0x00011500ff0477ac */ /* 0x000ea40008000a00 */
[----:B--2---:R-:W-:-:S04]  /*01c0*/  UISETP.NE.U32.AND UP0, UPT, UR4, URZ, UPT ;  /* 0x000000ff0400728c */ /* 0x004fc8000bf05070 */
[----:B------:R-:W-:-:S09]  /*01d0*/  UISETP.NE.AND.EX UP0, UPT, UR5, URZ, UPT, UP0 ;  /* 0x000000ff0500728c */ /* 0x000fd2000bf05300 */
[----:B------:R-:W-:Y:S05]  /*01e0*/  BRA.U !UP0, `(.L_x_3) ;  /* 0x0000000108107547 */ /* 0x000fea000b800000 */
[----:B------:R-:W2:Y:S01]  /*01f0*/  LDC.64 R38, c[0x0][0x8a8] ;  /* 0x00022a00ff267b82 */ /* 0x000ea20000000a00 */
[----:B------:R-:W2:Y:S02]  /*0200*/  LDCU.64 UR4, c[0x0][0x358] ;  /* 0x00006b00ff0477ac */ /* 0x000ea40008000a00 */
[----:B--2---:R2:W5:Y:S01]  /*0210*/  LDG.E R38, desc[UR4][R38.64] ;  /* 0x0000000426267981 */ /* 0x004562000c1e1900 */
[----:B------:R-:W-:Y:S05]  /*0220*/  BRA `(.L_x_2) ;  /* 0x0000000000087947 */ /* 0x000fea0003800000 */
.L_x_3:
[----:B------:R-:W2:Y:S02]  /*0230*/  LDCU UR4, c[0x0][0x8a0] ;  /* 0x00011400ff0477ac */ /* 0x000ea40008000800 */
[----:B--2---:R-:W-:Y:S02]  /*0240*/  MOV R38, UR4 ;  /* 0x0000000400267c02 */ /* 0x004fe40008000f00 */
.L_x_2:
[----:B------:R-:W-:Y:S01]  /*0250*/  IMAD.U32 R0, RZ, RZ, UR17 ;  /* 0x00000011ff007e24 */ /* 0x000fe2000f8e00ff */
[----:B------:R-:W-:Y:S04]  /*0260*/  BSSY.RECONVERGENT B0, `(.L_x_4) ;  /* 0x000000c000007945 */ /* 0x000fe80003800200 */
[C---:B------:R-:W-:Y:S02]  /*0270*/  ISETP.NE.OR P1, PT, R0.reuse, 0x1, !P3 ;  /* 0x000000010000780c */ /* 0x040fe40005f25670 */
[----:B------:R-:W-:-:S11]  /*0280*/  ISETP.NE.OR P0, PT, R0, 0x3, !P3 ;  /* 0x000000030000780c */ /* 0x000fd60005f05670 */
[----:B------:R-:W-:Y:S05]  /*0290*/  @P1 BRA `(.L_x_5) ;  /* 0x0000000000201947 */ /* 0x000fea0003800000 */
[----:B------:R-:W3:Y:S02]  /*02a0*/  LDCU.64 UR4, c[0x0][0x348] ;  /* 0x00006900ff0477ac */ /* 0x000ee40008000a00 */
[----:B---3--:R-:W-:Y:S02]  /*02b0*/  UIADD3 UR6, UP1, UPT, UR4, 0x80, URZ ;  /* 0x0000008004067890 */ /* 0x008fe4000ff3e0ff */
[----:B------:R-:W-:Y:S02]  /*02c0*/  UIADD3 UR4, UP0, UPT, UR4, 0x180, URZ ;  /* 0x0000018004047890 */ /* 0x000fe4000ff1e0ff */
[----:B------:R-:W-:Y:S02]  /*02d0*/  UIADD3.X UR7, UPT, UPT, URZ, UR5, URZ, UP1, !UPT ;  /* 0x00000005ff077290 */ /* 0x000fe40008ffe4ff */
[----:B------:R-:W-:-:S07]  /*02e0*/  UIADD3.X UR5, UPT, UPT, URZ, UR5, URZ, UP0, !UPT ;  /* 0x00000005ff057290 */ /* 0x000fce00087fe4ff */
[----:B------:R3:W-:Y:S02]  /*02f0*/  UTMACCTL.PF [UR6] ;  /* 0x00000000060079b9 */ /* 0x0007e40008040000 */
[----:B------:R3:W-:Y:S02]  /*0300*/  UTMACCTL.PF [UR4] ;  /* 0x00000000040079b9 */ /* 0x0007e40008040000 */
[----:B---3--:R-:W-:Y:S01]  /*0310*/  NOP ;  /* 0x0000000000007918 */ /* 0x008fe20000000000 */
.L_x_5:
[----:B------:R-:W-:Y:S05]  /*0320*/  BSYNC.RECONVERGENT B0 ;  /* 0x0000000000007941 */ /* 0x000fea0003800200 */
.L_x_4:
[----:B------:R-:W-:Y:S04]  /*0330*/  BSSY.RECONVERGENT B0, `(.L_x_6) ;  /* 0x000000a000007945 */ /* 0x000fe80003800200 */
        /* <DEDUP_REMOVED lines=9> */
.L_x_7:
[----:B------:R-:W-:Y:S05]  /*03d0*/  BSYNC.RECONVERGENT B0 ;  /* 0x0000000000007941 */ /* 0x000fea0003800200 */
.L_x_6:
[----:B------:R-:W3:Y:S01]  /*03e0*/  LDCU.64 UR4, c[0x0][0x888] ;  /* 0x00011100ff0477ac */ /* 0x000ee20008000a00 */
[----:B------:R-:W-:Y:S02]  /*03f0*/  UISETP.EQ.U32.AND UP1, UPT, UR8, URZ, UPT ;  /* 0x000000ff0800728c */ /* 0x000fe4000bf22070 */
[----:B------:R-:W-:Y:S02]  /*0400*/  UPLOP3.LUT UP3, UPT, UPT, UPT, UPT, 0x80, 0x8 ;  /* 0x000000000008789c */ /* 0x000fe40003f6f070 */
[----:B---3--:R-:W-:-:S04]  /*0410*/  UISETP.NE.U32.AND UP0, UPT, UR4, URZ, UPT ;  /* 0x000000ff0400728c */ /* 0x008fc8000bf05070 */
[----:B------:R-:W-:-:S04]  /*0420*/  UISETP.NE.AND.EX UP0, UPT, UR5, URZ, UPT, UP0 ;  /* 0x000000ff0500728c */ /* 0x000fc8000bf05300 */
[----:B------:R-:W-:-:S04]  /*0430*/  UISETP.EQ.OR.EX UP2, UPT, UR9, URZ, !UP0, UP1 ;  /* 0x000000ff0900728c */ /* 0x000fc8000c742710 */
[----:B------:R-:W-:-:S06]  /*0440*/  UP2UR UR4, UPR, URZ, 0x4 ;  /* 0x00000004ff047883 */ /* 0x000fcc0008000000 */
[----:B------:R-:W-:Y:S01]  /*0450*/  MOV R83, UR4 ;  /* 0x0000000400537c02 */ /* 0x000fe20008000f00 */
[----:B------:R-:W-:Y:S06]  /*0460*/  BRA.U !UP2, `(.L_x_8) ;  /* 0x000000010a207547 */ /* 0x000fec000b800000 */
[----:B------:R-:W-:Y:S01]  /*0470*/  UISETP.NE.U32.AND UP1, UPT, UR8, URZ, UPT ;  /* 0x000000ff0800728c */ /* 0x000fe2000bf25070 */
[----:B-----5:R-:W-:Y:S01]  /*0480*/  FSETP.NEU.AND P0, PT, R41, RZ, PT ;  /* 0x000000ff2900720b */ /* 0x020fe20003f0d000 */
[----:B------:R-:W-:Y:S02]  /*0490*/  USEL UR4, URZ, 0xffffffff, UP0 ;  /* 0xffffffffff047887 */ /* 0x000fe40008000000 */
[----:B------:R-:W-:-:S10]  /*04a0*/  UISETP.NE.AND.EX UP1, UPT, UR9, URZ, UPT, UP1 ;  /* 0x000000ff0900728c */ /* 0x000fd4000bf25310 */
[----:B------:R-:W-:Y:S01]  /*04b0*/  VOTEU.ANY UP0, P0 ;  /* 0x0000000000ff7886 */ /* 0x000fe20000000100 */
[----:B------:R-:W-:-:S04]  /*04c0*/  @!UP1 USEL UR4, URZ, 0xffffffff, UP0 ;  /* 0xffffffffff049887 */ /* 0x000fc80008000000 */
[----:B------:R-:W-:-:S04]  /*04d0*/  ULOP3.LUT UR4, UR4, 0x1, URZ, 0xc0, !UPT ;  /* 0x0000000104047892 */ /* 0x000fc8000f8ec0ff */
[----:B------:R-:W-:-:S11]  /*04e0*/  UISETP.NE.U32.AND UP3, UPT, UR4, 0x1, UPT ;  /* 0x000000010400788c */ /* 0x000fd6000bf65070 */
.L_x_8:
[----:B-1----:R-:W1:Y:S01]  /*04f0*/  SHFL.IDX PT, R2, R81, RZ, 0x1f ;  /* 0x00001fff51027589 */ /* 0x002e6200000e0000 */
[----:B------:R-:W-:-:S04]  /*0500*/  UISETP.NE.AND UP0, UPT, UR17, 0x2, UPT ;  /* 0x000000021100788c */ /* 0x000fc8000bf05270 */
[----:B------:R-:W-:Y:S01]  /*0510*/  USEL UR43, URZ, 0x1, UP0 ;  /* 0x00000001ff2b7887 */ /* 0x000fe20008000000 */
[----:B-1----:R-:W-:-:S13]  /*0520*/  ISETP.NE.AND P0, PT, R2, RZ, PT ;  /* 0x000000ff0200720c */ /* 0x002fda0003f05270 */
[----:B------:R-:W-:Y:S05]  /*0530*/  @P0 BRA `(.L_x_9) ;  /* 0x0000000000500947 */ /* 0x000fea0003800000 */
[----:B------:R-:W1:Y:S01]  /*0540*/  S2UR UR4, SR_CgaCtaId ;  /* 0x00000000000479c3 */ /* 0x000e620000008800 */
[----:B------:R-:W-:Y:S01]  /*0550*/  UMOV UR5, 0x400 ;  /* 0x0000040000057882 */ /* 0x000fe20000000000 */
[----:B------:R-:W-:Y:S01]  /*0560*/  UMOV UR8, 0x1 ;  /* 0x0000000100087882 */ /* 0x000fe20000000000 */
[----:B------:R-:W-:Y:S01]  /*0570*/  UMOV UR6, 0x2 ;  /* 0x0000000200067882 */ /* 0x000fe20000000000 */
[----:B------:R-:W-:-:S04]  /*0580*/  UIADD3 UR8, UPT, UPT, -UR8, 0x100000, URZ ;  /* 0x0010000008087890 */ /* 0x000fc8000fffe1ff */
[----:B------:R-:W-:Y:S02]  /*0590*/  USHF.L.U32 UR9, UR8, 0xb, URZ ;  /* 0x0000000b08097899 */ /* 0x000fe400080006ff */
[----:B------:R-:W-:Y:S02]  /*05a0*/  USHF.L.U32 UR8, UR8, 0x1, URZ ;  /* 0x0000000108087899 */ /* 0x000fe400080006ff */
[----:B------:R-:W-:-:S04]  /*05b0*/  UIADD3 UR6, UPT, UPT, -UR6, 0x100000, URZ ;  /* 0x0010000006067890 */ /* 0x000fc8000fffe1ff */
[----:B------:R-:W-:Y:S02]  /*05c0*/  USHF.L.U32 UR7, UR6, 0xb, URZ ;  /* 0x0000000b06077899 */ /* 0x000fe400080006ff */
[----:B------:R-:W-:Y:S01]  /*05d0*/  USHF.L.U32 UR6, UR6, 0x1, URZ ;  /* 0x0000000106067899 */ /* 0x000fe200080006ff */
[----:B------:R-:W-:Y:S01]  /*05e0*/  ELECT P0, URZ, PT ;  /* 0x0000000000ff782f */ /* 0x000fe20003800000 */
[----:B-1----:R-:W-:Y:S01]  /*05f0*/  ULEA UR4, UR4, UR5, 0x18 ;  /* 0x0000000504047291 */ /* 0x002fe2000f8ec0ff */
[----:B------:R-:W1:Y:S11]  /*0600*/  FENCE.VIEW.ASYNC.S ;  /* 0x00000000000073c6 */ /* 0x000e760000000000 */
[----:B-1----:R1:W3:Y:S01]  /*0610*/  SYNCS.EXCH.64 URZ, [UR4], UR8 ;  /* 0x0000000804ff75b2 */ /* 0x0022e20008000100 */
[----:B------:R1:W4:Y:S01]  /*0620*/  SYNCS.EXCH.64 URZ, [UR4+0x18], UR6 ;  /* 0x0000180604ff75b2 */ /* 0x0003220008000100 */
[----:B------:R1:W1:Y:S01]  /*0630*/  SYNCS.EXCH.64 URZ, [UR4+0x8], UR8 ;  /* 0x0000080804ff75b2 */ /* 0x0002620008000100 */
[----:B------:R1:W1:Y:S01]  /*0640*/  SYNCS.EXCH.64 URZ, [UR4+0x20], UR6 ;  /* 0x0000200604ff75b2 */ /* 0x0002620008000100 */
[----:B------:R1:W1:Y:S01]  /*0650*/  SYNCS.EXCH.64 URZ, [UR4+0x10], UR8 ;  /* 0x0000100804ff75b2 */ /* 0x0002620008000100 */
[----:B------:R1:W1:Y:S01]  /*0660*/  SYNCS.EXCH.64 URZ, [UR4+0x28], UR6 ;  /* 0x0000280604ff75b2 */ /* 0x0002620008000100 */
[----:B------:R-:W-:Y:S01]  /*0670*/  NOP ;  /* 0x0000000000007918 */ /* 0x000fe20000000000 */
.L_x_9:
[----:B------:R-:W2:Y:S01]  /*0680*/  SHFL.IDX PT, R2, R81, RZ, 0x1f ;  /* 0x00001fff51027589 */ /* 0x000ea200000e0000 */
[----:B------:R-:W-:Y:S01]  /*0690*/  NOP ;  /* 0x0000000000007918 */ /* 0x000fe20000000000 */
[----:B--2---:R-:W-:-:S13]  /*06a0*/  ISETP.NE.AND P0, PT, R2, 0x1, PT ;  /* 0x000000010200780c */ /* 0x004fda0003f05270 */
[----:B------:R-:W-:Y:S05]  /*06b0*/  @P0 BRA `(.L_x_10) ;  /* 0x0000000000580947 */ /* 0x000fea0003800000 */
[----:B-1----:R-:W1:Y:S01]  /*06c0*/  S2UR UR4, SR_CgaCtaId ;  /* 0x00000000000479c3 */ /* 0x002e620000008800 */
        /* <DEDUP_REMOVED lines=12> */
[----:B-1----:R2:W1:Y:S01]  /*0790*/  SYNCS.EXCH.64 URZ, [UR4+0x30], UR8 ;  /* 0x0000300804ff75b2 */ /* 0x0024620008000100 */
[----:B------:R2:W1:Y:S01]  /*07a0*/  SYNCS.EXCH.64 URZ, [UR4+0x50], UR6 ;  /* 0x0000500604ff75b2 */ /* 0x0004620008000100 */
[----:B------:R2:W1:Y:S01]  /*07b0*/  SYNCS.EXCH.64 URZ, [UR4+0x38], UR8 ;  /* 0x0000380804ff75b2 */ /* 0x0004620008000100 */
[----:B------:R2:W1:Y:S01]  /*07c0*/  SYNCS.EXCH.64 URZ, [UR4+0x58], UR6 ;  /* 0x0000580604ff75b2 */ /* 0x0004620008000100 */
[----:B------:R2:W1:Y:S01]  /*07d0*/  SYNCS.EXCH.64 URZ, [UR4+0x40], UR8 ;  /* 0x0000400804ff75b2 */ /* 0x0004620008000100 */
[----:B------:R2:W1:Y:S01]  /*07e0*/  SYNCS.EXCH.64 URZ, [UR4+0x60], UR6 ;  /* 0x0000600604ff75b2 */ /* 0x0004620008000100 */
[----:B------:R2:W1:Y:S01]  /*07f0*/  SYNCS.EXCH.64 URZ, [UR4+0x48], UR8 ;  /* 0x0000480804ff75b2 */ /* 0x0004620008000100 */
[----:B------:R2:W1:Y:S02]  /*0800*/  SYNCS.EXCH.64 URZ, [UR4+0x68], UR6 ;  /* 0x0000680604ff75b2 */ /* 0x0004640008000100 */
[----:B--2---:R-:W-:Y:S01]  /*0810*/  NOP ;  /* 0x0000000000007918 */ /* 0x004fe20000000000 */
.L_x_10:
[----:B------:R-:W2:Y:S01]  /*0820*/  SHFL.IDX PT, R2, R81, RZ, 0x1f ;  /* 0x00001fff51027589 */ /* 0x000ea200000e0000 */
[----:B------:R-:W-:Y:S01]  /*0830*/  NOP ;  /* 0x0000000000007918 */ /* 0x000fe20000000000 */
[----:B--2---:R-:W-:-:S13]  /*0840*/  ISETP.NE.AND P0, PT, R2, 0x3, PT ;  /* 0x000000030200780c */ /* 0x004fda0003f05270 */
[----:B------:R-:W-:Y:S05]  /*0850*/  @P0 BRA `(.L_x_11) ;  /* 0x0000000000300947 */ /* 0x000fea0003800000 */
[----:B-1----:R-:W1:Y:S01]  /*0860*/  S2UR UR6, SR_CgaCtaId ;  /* 0x00000000000679c3 */ /* 0x002e620000008800 */
[----:B------:R-:W-:Y:S01]  /*0870*/  UMOV UR4, 0x400 ;  /* 0x0000040000047882 */ /* 0x000fe20000000000 */
[----:B------:R-:W-:Y:S01]  /*0880*/  UMOV UR5, 0x20 ;  /* 0x0000002000057882 */ /* 0x000fe20000000000 */
[----:B------:R-:W-:Y:S01]  /*0890*/  ELECT P0, URZ, PT ;  /* 0x0000000000ff782f */ /* 0x000fe20003800000 */
[----:B-1----:R-:W-:Y:S02]  /*08a0*/  ULEA UR6, UR6, UR4, 0x18 ;  /* 0x0000000406067291 */ /* 0x002fe4000f8ec0ff */
[----:B------:R-:W-:-:S04]  /*08b0*/  UIADD3 UR4, UPT, UPT, -UR5, 0x100000, URZ ;  /* 0x0010000005047890 */ /* 0x000fc8000fffe1ff */
[----:B------:R-:W-:Y:S02]  /*08c0*/  USHF.L.U32 UR5, UR4, 0xb, URZ ;  /* 0x0000000b04057899 */ /* 0x000fe400080006ff */
[----:B------:R-:W-:Y:S01]  /*08d0*/  USHF.L.U32 UR4, UR4, 0x1, URZ ;  /* 0x0000000104047899 */ /* 0x000fe200080006ff */
[----:B------:R-:W1:Y:S11]  /*08e0*/  FENCE.VIEW.ASYNC.S ;  /* 0x00000000000073c6 */ /* 0x000e760000000000 */
[----:B-1----:R2:W1:Y:S01]  /*08f0*/  SYNCS.EXCH.64 URZ, [UR6+0x70], UR4 ;  /* 0x0000700406ff75b2 */ /* 0x0024620008000100 */
[----:B------:R2:W1:Y:S02]  /*0900*/  SYNCS.EXCH.64 URZ, [UR6+0x78], UR4 ;  /* 0x0000780406ff75b2 */ /* 0x0004640008000100 */
[----:B--2---:R-:W-:Y:S01]  /*0910*/  NOP ;  /* 0x0000000000007918 */ /* 0x004fe20000000000 */
.L_x_11:
[----:B------:R-:W2:Y:S01]  /*0920*/  SHFL.IDX PT, R2, R81, RZ, 0x1f ;  /* 0x00001fff51027589 */ /* 0x000ea200000e0000 */
[----:B------:R-:W-:Y:S01]  /*0930*/  NOP ;  /* 0x0000000000007918 */ /* 0x000fe20000000000 */
[----:B--2---:R-:W-:-:S13]  /*0940*/  ISETP.NE.AND P0, PT, R2, 0x4, PT ;  /* 0x000000040200780c */ /* 0x004fda0003f05270 */
[----:B------:R-:W-:Y:S05]  /*0950*/  @P0 BRA `(.L_x_12) ;  /* 0x00000000004c0947 */ /* 0x000fea0003800000 */
[----:B-1----:R-:W1:Y:S01]  /*0960*/  S2UR UR6, SR_CgaCtaId ;  /* 0x00000000000679c3 */ /* 0x002e620000008800 */
[----:B------:R-:W-:Y:S01]  /*0970*/  UMOV UR4, 0x1e0 ;  /* 0x000001e000047882 */ /* 0x000fe20000000000 */
[----:B------:R-:W-:Y:S01]  /*0980*/  UMOV UR5, 0x400 ;  /* 0x0000040000057882 */ /* 0x000fe20000000000 */
[----:B------:R-:W-:Y:S01]  /*0990*/  USEL UR4, UR4, 0x1a0, UP3 ;  /* 0x000001a004047887 */ /* 0x000fe20009800000 */
[----:B------:R-:W-:Y:S01]  /*09a0*/  UMOV UR8, 0x1 ;  /* 0x0000000100087882 */ /* 0x000fe20000000000 */
[----:B------:R-:W-:Y:S01]  /*09b0*/  ELECT P0, URZ, PT ;  /* 0x0000000000ff782f */ /* 0x000fe20003800000 */
[----:B------:R-:W-:-:S04]  /*09c0*/  UIADD3 UR8, UPT, UPT, -UR8, 0x100000, URZ ;  /* 0x0010000008087890 */ /* 0x000fc8000fffe1ff */
[----:B------:R-:W-:Y:S02]  /*09d0*/  USHF.L.U32 UR9, UR8, 0xb, URZ ;  /* 0x0000000b08097899 */ /* 0x000fe400080006ff */
[----:B------:R-:W-:Y:S02]  /*09e0*/  USHF.L.U32 UR8, UR8, 0x1, URZ ;  /* 0x0000000108087899 */ /* 0x000fe400080006ff */
[----:B-1----:R-:W-:Y:S02]  /*09f0*/  ULEA UR6, UR6, UR5, 0x18 ;  /* 0x0000000506067291 */ /* 0x002fe4000f8ec0ff */
[----:B------:R-:W-:-:S04]  /*0a00*/  UIADD3 UR4, UPT, UPT, -UR4, 0x100000, URZ ;  /* 0x0010000004047890 */ /* 0x000fc8000fffe1ff */
[----:B------:R-:W-:Y:S02]  /*0a10*/  USHF.L.U32 UR5, UR4, 0xb, URZ ;  /* 0x0000000b04057899 */ /* 0x000fe400080006ff */
[----:B------:R-:W-:Y:S01]  /*0a20*/  USHF.L.U32 UR4, UR4, 0x1, URZ ;  /* 0x0000000104047899 */ /* 0x000fe200080006ff */
[----:B------:R-:W1:Y:S03]  /*0a30*/  FENCE.VIEW.ASYNC.S ;  /* 0x00000000000073c6 */ /* 0x000e660000000000 */
[----:B-1----:R2:W1:Y:S08]  /*0a40*/  SYNCS.EXCH.64 URZ, [UR6+0x80], UR8 ;  /* 0x0000800806ff75b2 */ /* 0x0024700008000100 */
[----:B------:R2:W1:Y:S01]  /*0a50*/  SYNCS.EXCH.64 URZ, [UR6+0x90], UR4 ;  /* 0x0000900406ff75b2 */ /* 0x0004620008000100 */
[----:B------:R2:W1:Y:S01]  /*0a60*/  SYNCS.EXCH.64 URZ, [UR6+0x88], UR8 ;  /* 0x0000880806ff75b2 */ /* 0x0004620008000100 */
[----:B------:R2:W1:Y:S02]  /*0a70*/  SYNCS.EXCH.64 URZ, [UR6+0x98], UR4 ;  /* 0x0000980406ff75b2 */ /* 0x0004640008000100 */
[----:B--2---:R-:W-:Y:S01]  /*0a80*/  NOP ;  /* 0x0000000000007918 */ /* 0x004fe20000000000 */
.L_x_12:
        /* <DEDUP_REMOVED lines=26> */
.L_x_13:
[----:B------:R-:W2:Y:S01]  /*0c30*/  SHFL.IDX PT, R2, R81, RZ, 0x1f ;  /* 0x00001fff51027589 */ /* 0x000ea200000e0000 */
[----:B------:R-:W1:Y:S01]  /*0c40*/  S2UR UR47, SR_CgaCtaId ;  /* 0x00000000002f79c3 */ /* 0x000e620000008800 */
[----:B------:R-:W-:Y:S01]  /*0c50*/  NOP ;  /* 0x0000000000007918 */ /* 0x000fe20000000000 */
[----:B--2---:R-:W-:-:S13]  /*0c60*/  ISETP.NE.AND P0, PT, R2, 0x3, PT ;  /* 0x000000030200780c */ /* 0x004fda0003f05270 */
[----:B-1----:R-:W-:Y:S05]  /*0c70*/  @P0 BRA `(.L_x_14) ;  /* 0x0000000000340947 */ /* 0x002fea0003800000 */
[----:B------:R-:W-:Y:S01]  /*0c80*/  UMOV UR4, 0x400 ;  /* 0x0000040000047882 */ /* 0x000fe20000000000 */
[----:B------:R-:W-:Y:S01]  /*0c90*/  UMOV UR6, 0x20 ;  /* 0x0000002000067882 */ /* 0x000fe20000000000 */
[----:B------:R-:W-:Y:S02]  /*0ca0*/  ULEA UR4, UR47, UR4, 0x18 ;  /* 0x000000042f047291 */ /* 0x000fe4000f8ec0ff */
[----:B------:R-:W-:-:S04]  /*0cb0*/  UIADD3 UR6, UPT, UPT, -UR6, 0x100000, URZ ;  /* 0x0010000006067890 */ /* 0x000fc8000fffe1ff */
[----:B------:R-:W-:Y:S02]  /*0cc0*/  USHF.L.U32 UR7, UR6, 0xb, URZ ;  /* 0x0000000b06077899 */ /* 0x000fe400080006ff */
[----:B------:R-:W-:Y:S01]  /*0cd0*/  USHF.L.U32 UR6, UR6, 0x1, URZ ;  /* 0x0000000106067899 */ /* 0x000fe200080006ff */
[----:B------:R-:W-:Y:S01]  /*0ce0*/  ELECT P0, URZ, PT ;  /* 0x0000000000ff782f */ /* 0x000fe20003800000 */
[----:B------:R-:W1:Y:S10]  /*0cf0*/  FENCE.VIEW.ASYNC.S ;  /* 0x00000000000073c6 */ /* 0x000e740000000000 */
[----:B-1----:R1:W2:Y:S01]  /*0d00*/  SYNCS.EXCH.64 URZ, [UR4+0xe0], UR6 ;  /* 0x0000e00604ff75b2 */ /* 0x0022a20008000100 */
[----:B------:R1:W1:Y:S01]  /*0d10*/  SYNCS.EXCH.64 URZ, [UR4+0xf0], UR6 ;  /* 0x0000f00604ff75b2 */ /* 0x0002620008000100 */
[----:B------:R1:W1:Y:S01]  /*0d20*/  SYNCS.EXCH.64 URZ, [UR4+0xe8], UR6 ;  /* 0x0000e80604ff75b2 */ /* 0x0002620008000100 */
[----:B------:R1:W1:Y:S01]  /*0d30*/  SYNCS.EXCH.64 URZ, [UR4+0xf8], UR6 ;  /* 0x0000f80604ff75b2 */ /* 0x0002620008000100 */
[----:B------:R-:W-:Y:S01]  /*0d40*/  NOP ;  /* 0x0000000000007918 */ /* 0x000fe20000000000 */
.L_x_14:
[----:B-1----:R-:W1:Y:S01]  /*0d50*/  LDCU UR4, c[0x0][0x36c] ;  /* 0x00006d80ff0477ac */ /* 0x002e620008000800 */
[----:B------:R-:W-:Y:S01]  /*0d60*/  ISETP.NE.OR P3, PT, R0, 0x2, !P3 ;  /* 0x000000020000780c */ /* 0x000fe20005f65670 */
[----:B------:R-:W-:Y:S01]  /*0d70*/  NOP ;  /* 0x0000000000007918 */ /* 0x000fe20000000000 */
[----:B------:R-:W-:Y:S01]  /*0d80*/  LOP3.LUT R0, R94, 0x1f, RZ, 0xc0, !PT ;  /* 0x0000001f5e007812 */ /* 0x000fe200078ec0ff */
[----:B------:R-:W-:Y:S02]  /*0d90*/  UISETP.NE.AND UP4, UPT, UR17, URZ, UPT ;  /* 0x000000ff1100728c */ /* 0x000fe4000bf85270 */
[----:B-1----:R-:W-:-:S09]  /*0da0*/  UISETP.EQ.U32.AND UP5, UPT, UR4, 0x1, UPT ;  /* 0x000000010400788c */ /* 0x002fd2000bfa2070 */
[----:B------:R-:W-:Y:S05]  /*0db0*/  BRA.U !UP5, `(.L_x_15) ;  /* 0x000000010d087547 */ /* 0x000fea000b800000 */
[----:B--234-:R-:W-:Y:S01]  /*0dc0*/  UCGABAR_ARV ;  /* 0x00000000000079c7 */ /* 0x01cfe20008000000 */
[----:B------:R-:W-:Y:S05]  /*0dd0*/  BRA `(.L_x_16) ;  /* 0x0000000000047947 */ /* 0x000fea0003800000 */
.L_x_15:
[----:B--234-:R-:W-:Y:S01]  /*0de0*/  NOP ;  /* 0x0000000000007918 */ /* 0x01cfe20000000000 */
.L_x_16:
[----:B------:R-:W1:Y:S01]  /*0df0*/  S2UR UR7, SR_CTAID.X ;  /* 0x00000000000779c3 */ /* 0x000e620000002500 */
[----:B------:R-:W-:-:S05]  /*0e00*/  CS2R.32 R82, SR_CgaSize ;  /* 0x0000000000527805 */ /* 0x000fca0000008a00 */
[----:B------:R-:W-:-:S05]  /*0e10*/  IMAD R82, R82, -0xa0, RZ ;  /* 0xffffff6052527824 */ /* 0x000fca00078e02ff */
[----:B------:R-:W-:-:S14]  /*0e20*/  R2UR UR5, R82 ;  /* 0x00000000520572ca */ /* 0x000fdc00000e0000 */
[----:B------:R-:W2:Y:S01]  /*0e30*/  LDCU UR5, c[0x0][UR5+0x2b0] ;  /* 0x00005600050577ac */ /* 0x000ea20008000800 */
[----:B------:R-:W-:-:S05]  /*0e40*/  CS2R.32 R82, SR_CgaSize ;  /* 0x0000000000527805 */ /* 0x000fca0000008a00 */
[----:B------:R-:W-:-:S05]  /*0e50*/  IMAD R82, R82, -0xa0, RZ ;  /* 0xffffff6052527824 */ /* 0x000fca00078e02ff */
[----:B------:R-:W-:-:S14]  /*0e60*/  R2UR UR4, R82 ;  /* 0x00000000520472ca */ /* 0x000fdc00000e0000 */
[----:B------:R-:W3:Y:S01]  /*0e70*/  LDCU UR4, c[0x0][UR4+0x2b4] ;  /* 0x00005680040477ac */ /* 0x000ee20008000800 */
[----:B------:R-:W4:Y:S01]  /*0e80*/  S2UR UR8, SR_CTAID.Y ;  /* 0x00000000000879c3 */ /* 0x000f220000002600 */
[----:B------:R-:W-:-:S05]  /*0e90*/  CS2R.32 R82, SR_CgaSize ;  /* 0x0000000000527805 */ /* 0x000fca0000008a00 */
[----:B------:R-:W-:-:S05]  /*0ea0*/  IMAD R82, R82, -0xa0, RZ ;  /* 0xffffff6052527824 */ /* 0x000fca00078e02ff */
[----:B------:R-:W-:-:S14]  /*0eb0*/  R2UR UR9, R82 ;  /* 0x00000000520972ca */ /* 0x000fdc00000e0000 */
[----:B------:R-:W3:Y:S01]  /*0ec0*/  LDCU UR9, c[0x0][UR9+0x2a0] ;  /* 0x00005400090977ac */ /* 0x000ee20008000800 */
[----:B------:R-:W3:Y:S01]  /*0ed0*/  LDCU UR21, c[0x0][0xb24] ;  /* 0x00016480ff1577ac */ /* 0x000ee20008000800 */
[----:B------:R-:W1:Y:S01]  /*0ee0*/  S2UR UR36, SR_CTAID.Z ;  /* 0x00000000002479c3 */ /* 0x000e620000002700 */
[----:B------:R-:W-:-:S05]  /*0ef0*/  CS2R.32 R82, SR_CgaSize ;  /* 0x0000000000527805 */ /* 0x000fca0000008a00 */
[----:B------:R-:W-:-:S05]  /*0f00*/  IMAD R82, R82, -0xa0, RZ ;  /* 0xffffff6052527824 */ /* 0x000fca00078e02ff */
[----:B------:R-:W-:-:S14]  /*0f10*/  R2UR UR63, R82 ;  /* 0x00000000523f72ca */ /* 0x000fdc00000e0000 */
[----:B------:R-:W3:Y:S01]  /*0f20*/  LDCU UR63, c[0x0][UR63+0x2a4] ;  /* 0x000054803f3f77ac */ /* 0x000ee20008000800 */
[----:B------:R-:W3:Y:S01]  /*0f30*/  LDCU UR42, c[0x0][0xb24] ;  /* 0x00016480ff2a77ac */ /* 0x000ee20008000800 */
[----:B-1----:R-:W-:Y:S01]  /*0f40*/  I2FP.F32.U32 R3, UR7 ;  /* 0x0000000700037c45 */ /* 0x002fe20008201000 */
[----:B------:R-:W1:Y:S04]  /*0f50*/  LDCU UR27, c[0x0][0xb30] ;  /* 0x00016600ff1b77ac */ /* 0x000e680008000800 */
[----:B--2---:R-:W-:Y:S01]  /*0f60*/  FMUL R3, R3, UR5 ;  /* 0x0000000503037c20 */ /* 0x004fe20008400000 */
[----:B------:R-:W-:Y:S01]  /*0f70*/  USHF.L.U32 UR29, UR47, 0xc, URZ ;  /* 0x0000000c2f1d7899 */ /* 0x000fe200080006ff */
[----:B----4-:R-:W-:Y:S01]  /*0f80*/  I2FP.F32.U32 R2, UR8 ;  /* 0x0000000800027c45 */ /* 0x010fe20008201000 */
[----:B---3--:R-:W-:-:S03]  /*0f90*/  UISETP.GE.AND UP2, UPT, UR21, 0x1, UPT ;  /* 0x000000011500788c */ /* 0x008fc6000bf46270 */
[----:B------:R-:W2:Y:S01]  /*0fa0*/  F2I.U32.TRUNC.NTZ R3, R3 ;  /* 0x0000000300037305 */ /* 0x000ea2000020f000 */
[----:B------:R-:W-:Y:S01]  /*0fb0*/  UMOV UR16, UR7 ;  /* 0x0000000700107c82 */ /* 0x000fe20008000000 */
[----:B------:R-:W-:Y:S01]  /*0fc0*/  FMUL R2, R2, UR4 ;  /* 0x0000000402027c20 */ /* 0x000fe20008400000 */
[----:B------:R-:W-:-:S05]  /*0fd0*/  UMOV UR20, UR8 ;  /* 0x0000000800147c82 */ /* 0x000fca0008000000 */
[----:B------:R-:W3:Y:S01]  /*0fe0*/  F2I.U32.TRUNC.NTZ R2, R2 ;  /* 0x0000000200027305 */ /* 0x000ee2000020f000 */
[----:B--2---:R-:W-:Y:S02]  /*0ff0*/  R2UR UR4, R3 ;  /* 0x00000000030472ca */ /* 0x004fe400000e0000 */
[----:B---3--:R-:W-:Y:S02]  /*1000*/  R2UR UR6, R2 ;  /* 0x00000000020672ca */ /* 0x008fe400000e0000 */
[----:B------:R-:W-:-:S09]  /*1010*/  PRMT R2, RZ, 0x7610, R2 ;  /* 0x00007610ff027816 */ /* 0x000fd20000000002 */
[----:B------:R-:W-:-:S04]  /*1020*/  UIADD3 UR5, UPT, UPT, -UR4, URZ, URZ ;  /* 0x000000ff04057290 */ /* 0x000fc8000fffe1ff */
[----:B------:R-:W-:Y:S02]  /*1030*/  UIMAD UR5, UR9, UR5, UR7 ;  /* 0x00000005090572a4 */ /* 0x000fe4000f8e0207 */
[----:B------:R-:W-:-:S04]  /*1040*/  UIADD3 UR4, UPT, UPT, -UR6, URZ, URZ ;  /* 0x000000ff06047290 */ /* 0x000fc8000fffe1ff */
[----:B------:R-:W-:Y:S01]  /*1050*/  IMAD.U32 R82, RZ, RZ, UR5 ;  /* 0x00000005ff527e24 */ /* 0x000fe2000f8e00ff */
[----:B------:R-:W-:Y:S01]  /*1060*/  UIMAD UR63, UR63, UR4, UR8 ;  /* 0x000000043f3f72a4 */ /* 0x000fe2000f8e0208 */
[----:B-1----:R-:W-:Y:S11]  /*1070*/  BRA.U UP4, `(.L_x_17) ;  /* 0x0000000104287547 */ /* 0x002ff6000b800000 */
[----:B------:R-:W-:Y:S01]  /*1080*/  R2UR UR4, R82 ;  /* 0x00000000520472ca */ /* 0x000fe200000e0000 */
[----:B------:R-:W-:Y:S02]  /*1090*/  UISETP.NE.AND UP0, UPT, UR63, URZ, UPT ;  /* 0x000000ff3f00728c */ /* 0x000fe4000bf05270 */
[----:B------:R-:W-:-:S10]  /*10a0*/  UISETP.NE.AND UP1, UPT, UR63, 0x1, UPT ;  /* 0x000000013f00788c */ /* 0x000fd4000bf25270 */
[----:B------:R-:W-:-:S04]  /*10b0*/  UISETP.EQ.OR UP0, UPT, UR4, URZ, !UP0 ;  /* 0x000000ff0400728c */ /* 0x000fc8000c702670 */
[----:B------:R-:W-:Y:S02]  /*10c0*/  USEL UR5, URZ, 0x1, !UP0 ;  /* 0x00000001ff057887 */ /* 0x000fe4000c000000 */
[----:B------:R-:W-:Y:S02]  /*10d0*/  UISETP.NE.AND UP0, UPT, UR4, URZ, UPT ;  /* 0x000000ff0400728c */ /* 0x000fe4000bf05270 */
[----:B------:R-:W-:-:S04]  /*10e0*/  USEL UR4, URZ, 0x2, UP1 ;  /* 0x00000002ff047887 */ /* 0x000fc80008800000 */
[----:B------:R-:W-:-:S04]  /*10f0*/  USEL UR4, UR4, 0x2, UP0 ;  /* 0x0000000204047887 */ /* 0x000fc80008000000 */
[----:B------:R-:W-:-:S06]  /*1100*/  UIADD3 UR4, UPT, UPT, UR5, UR4, URZ ;  /* 0x0000000405047290 */ /* 0x000fcc000fffe0ff */
[----:B------:R-:W-:Y:S02]  /*1110*/  MOV R2, UR4 ;  /* 0x0000000400027c02 */ /* 0x000fe40008000f00 */
.L_x_17:
[----:B------:R-:W-:Y:S05]  /*1120*/  BRA.U !UP2, `(.L_x_18) ;  /* 0x000000010ad47547 */ /* 0x000fea000b800000 */
[----:B------:R-:W1:Y:S01]  /*1130*/  LDCU.128 UR12, c[0x0][0xb10] ;  /* 0x00016200ff0c77ac */ /* 0x000e620008000c00 */
[----:B------:R-:W2:Y:S01]  /*1140*/  LDCU UR6, c[0x0][0x370] ;  /* 0x00006e00ff0677ac */ /* 0x000ea20008000800 */
[----:B------:R-:W3:Y:S01]  /*1150*/  LDCU UR5, c[0x0][0x374] ;  /* 0x00006e80ff0577ac */ /* 0x000ee20008000800 */
[----:B------:R-:W4:Y:S01]  /*1160*/  LDCU UR26, c[0x0][0xb0c] ;  /* 0x00016180ff1a77ac */ /* 0x000f220008000800 */
[----:B------:R-:W4:Y:S01]  /*1170*/  LDCU UR4, c[0x0][0xb20] ;  /* 0x00016400ff0477ac */ /* 0x000f220008000800 */
[----:B------:R-:W4:Y:S01]  /*1180*/  LDCU.64 UR8, c[0x0][0xb28] ;  /* 0x00016500ff0877ac */ /* 0x000f220008000a00 */
[----:B-1----:R-:W-:Y:S02]  /*1190*/  UISETP.NE.AND UP0, UPT, UR14, 0x1, UPT ;  /* 0x000000010e00788c */ /* 0x002fe4000bf05270 */
[----:B---3--:R-:W-:Y:S02]  /*11a0*/  UIMAD.WIDE.U32 UR10, UR5, UR15, URZ ;  /* 0x0000000f050a72a5 */ /* 0x008fe4000f8e00ff */
[----:B--2---:R-:W-:-:S02]  /*11b0*/  UIMAD.WIDE.U32 UR22, UR6, UR12, URZ ;  /* 0x0000000c061672a5 */ /* 0x004fc4000f8e00ff */
[----:B----4-:R-:W-:Y:S02]  /*11c0*/  UISETP.NE.AND UP1, UPT, UR26, 0x1, UPT ;  /* 0x000000011a00788c */ /* 0x010fe4000bf25270 */
[----:B------:R-:W-:Y:S01]  /*11d0*/  UISETP.NE.AND UP2, UPT, UR21, 0x1, UPT ;  /* 0x000000011500788c */ /* 0x000fe2000bf45270 */
[----:B------:R-:W-:Y:S02]  /*11e0*/  UMOV UR10, UR11 ;  /* 0x0000000b000a7c82 */ /* 0x000fe40008000000 */
[----:B------:R-:W-:Y:S01]  /*11f0*/  UMOV UR22, UR23 ;  /* 0x0000001700167c82 */ /* 0x000fe20008000000 */
[----:B------:R-:W-:Y:S02]  /*1200*/  @UP0 USHF.R.U32.HI UR5, URZ, UR4, UR10 ;  /* 0x00000004ff050299 */ /* 0x000fe4000801160a */
[----:B------:R-:W-:Y:S02]  /*1210*/  UIMAD.WIDE.U32 UR24, UR20, UR15, URZ ;  /* 0x0000000f141872a5 */ /* 0x000fe4000f8e00ff */
[----:B------:R-:W-:-:S02]  /*1220*/  UIMAD.WIDE.U32 UR10, UR5, UR8, URZ ;  /* 0x00000008050a72a5 */ /* 0x000fc4000f8e00ff */
[----:B------:R-:W-:Y:S02]  /*1230*/  @UP1 USHF.R.U32.HI UR6, URZ, UR13, UR22 ;  /* 0x0000000dff061299 */ /* 0x000fe40008011616 */
[----:B------:R-:W-:Y:S02]  /*1240*/  UIMAD.WIDE.U32 UR18, UR16, UR12, URZ ;  /* 0x0000000c101272a5 */ /* 0x000fe4000f8e00ff */
[----:B------:R-:W-:Y:S01]  /*1250*/  UIMAD.WIDE.U32 UR22, UR6, UR8, URZ ;  /* 0x00000008061672a5 */ /* 0x000fe2000f8e00ff */
[----:B------:R-:W-:Y:S01]  /*1260*/  UMOV UR24, UR25 ;  /* 0x0000001900187c82 */ /* 0x000fe20008000000 */
[----:B------:R-:W-:Y:S01]  /*1270*/  UMOV UR10, UR11 ;  /* 0x0000000b000a7c82 */ /* 0x000fe20008000000 */
[----:B------:R-:W-:Y:S02]  /*1280*/  USHF.R.U32.HI UR24, URZ, UR4, UR24 ;  /* 0x00000004ff187299 */ /* 0x000fe40008011618 */
[----:B------:R-:W-:Y:S02]  /*1290*/  @UP2 USHF.R.U32.HI UR5, URZ, UR9, UR10 ;  /* 0x00000009ff052299 */ /* 0x000fe4000801160a */
[----:B------:R-:W-:Y:S01]  /*12a0*/  UMOV UR7, UR23 ;  /* 0x0000001700077c82 */ /* 0x000fe20008000000 */
[----:B------:R-:W-:Y:S01]  /*12b0*/  UMOV UR18, UR19 ;  /* 0x0000001300127c82 */ /* 0x000fe20008000000 */
[----:B------:R-:W-:-:S02]  /*12c0*/  @UP2 USHF.R.U32.HI UR6, URZ, UR9, UR7 ;  /* 0x00000009ff062299 */ /* 0x000fc40008011607 */
[----:B------:R-:W-:Y:S02]  /*12d0*/  USHF.R.U32.HI UR13, URZ, UR13, UR18 ;  /* 0x0000000dff0d7299 */ /* 0x000fe40008011612 */
[----:B------:R-:W-:Y:S02]  /*12e0*/  USEL UR4, UR20, UR24, !UP0 ;  /* 0x0000001814047287 */ /* 0x000fe4000c000000 */
[----:B------:R-:W-:Y:S02]  /*12f0*/  UIMAD UR7, UR5, UR21, URZ ;  /* 0x00000015050772a4 */ /* 0x000fe4000f8e02ff */
[----:B------:R-:W-:Y:S02]  /*1300*/  USEL UR5, UR16, UR13, !UP1 ;  /* 0x0000000d10057287 */ /* 0x000fe4000c800000 */
[----:B------:R-:W-:Y:S02]  /*1310*/  UIMAD UR12, UR6, UR21, URZ ;  /* 0x00000015060c72a4 */ /* 0x000fe4000f8e02ff */
[----:B------:R-:W-:-:S02]  /*1320*/  UISETP.GE.AND UP0, UPT, UR4, UR7, UPT ;  /* 0x000000070400728c */ /* 0x000fc4000bf06270 */
[----:B------:R-:W-:Y:S02]  /*1330*/  UIMAD.WIDE.U32 UR10, UR4, UR8, URZ ;  /* 0x00000008040a72a5 */ /* 0x000fe4000f8e00ff */
[----:B------:R-:W-:Y:S02]  /*1340*/  UISETP.GE.OR UP0, UPT, UR5, UR12, UP0 ;  /* 0x0000000c0500728c */ /* 0x000fe40008706670 */
[----:B------:R-:W-:Y:S02]  /*1350*/  UIMAD.WIDE.U32 UR12, UR5, UR8, URZ ;  /* 0x00000008050c72a5 */ /* 0x000fe4000f8e00ff */
[----:B------:R-:W-:Y:S01]  /*1360*/  UIADD3 UR10, UPT, UPT, -UR4, URZ, URZ ;  /* 0x000000ff040a7290 */ /* 0x000fe2000fffe1ff */
[----:B------:R-:W-:Y:S01]  /*1370*/  UMOV UR8, UR11 ;  /* 0x0000000b00087c82 */ /* 0x000fe20008000000 */
[----:B------:R-:W-:Y:S02]  /*1380*/  UIADD3 UR11, UPT, UPT, -UR5, URZ, URZ ;  /* 0x000000ff050b7290 */ /* 0x000fe4000fffe1ff */
[----:B------:R-:W-:-:S03]  /*1390*/  USHF.R.U32.HI UR8, URZ, UR9, UR8 ;  /* 0x00000009ff087299 */ /* 0x000fc60008011608 */
[----:B------:R-:W-:Y:S01]  /*13a0*/  @!UP0 UMOV UR7, UR13 ;  /* 0x0000000d00078c82 */ /* 0x000fe20008000000 */
[----:B------:R-:W-:Y:S02]  /*13b0*/  UIMAD UR20, UR14, UR10, UR20 ;  /* 0x0000000a0e1472a4 */ /* 0x000fe4000f8e0214 */
[----:B------:R-:W-:Y:S02]  /*13c0*/  USEL UR8, UR4, UR8, !UP2 ;  /* 0x0000000804087287 */ /* 0x000fe4000d000000 */
[----:B------:R-:W-:Y:S02]  /*13d0*/  @!UP0 USHF.R.U32.HI UR7, URZ, UR9, UR7 ;  /* 0x00000009ff078299 */ /* 0x000fe40008011607 */
[----:B------:R-:W-:Y:S02]  /*13e0*/  UIADD3 UR9, UPT, UPT, -UR8, URZ, URZ ;  /* 0x000000ff08097290 */ /* 0x000fe4000fffe1ff */
[----:B------:R-:W-:Y:S02]  /*13f0*/  @!UP0 USEL UR7, UR5, UR7, !UP2 ;  /* 0x0000000705078287 */ /* 0x000fe4000d000000 */
[----:B------:R-:W-:-:S02]  /*1400*/  UIMAD UR9, UR21, UR9, UR4 ;  /* 0x00000009150972a4 */ /* 0x000fc4000f8e0204 */
[----:B------:R-:W-:Y:S02]  /*1410*/  @!UP0 UIADD3 UR8, UPT, UPT, UR8, -UR7, URZ ;  /* 0x8000000708088290 */ /* 0x000fe4000fffe0ff */
[----:B------:R-:W-:Y:S02]  /*1420*/  @!UP0 UIMAD UR6, UR9, UR6, UR7 ;  /* 0x00000006090682a4 */ /* 0x000fe4000f8e0207 */
[----:B------:R-:W-:Y:S02]  /*1430*/  @!UP0 UIMAD UR4, UR8, UR21, UR5 ;  /* 0x00000015080482a4 */ /* 0x000fe4000f8e0205 */
[----:B------:R-:W-:Y:S02]  /*1440*/  UIMAD UR16, UR26, UR11, UR16 ;  /* 0x0000000b1a1072a4 */ /* 0x000fe4000f8e0210 */
[----:B------:R-:W-:Y:S01]  /*1450*/  UIMAD UR20, UR4, UR14, UR20 ;  /* 0x0000000e041472a4 */ /* 0x000fe2000f8e0214 */
[----:B------:R-:W-:Y:S02]  /*1460*/  @!UP0 UMOV UR5, UR6 ;  /* 0x0000000600058c82 */ /* 0x000fe40008000000 */
[----:B------:R-:W-:-:S12]  /*1470*/  UIMAD UR16, UR5, UR26, UR16 ;  /* 0x0000001a051072a4 */ /* 0x000fd8000f8e0210 */
.L_x_18:
[----:B------:R-:W-:Y:S02]  /*1480*/  UISETP.NE.AND UP1, UPT, UR27, 0x1, UPT ;  /* 0x000000011b00788c */ /* 0x000fe4000bf25270 */
[----:B------:R-:W-:Y:S02]  /*1490*/  UISETP.NE.AND UP0, UPT, UR17, 0x2, UPT ;  /* 0x000000021100788c */ /* 0x000fe4000bf05270 */
[----:B------:R-:W-:-:S05]  /*14a0*/  ULOP3.LUT UR29, UR29, 0x1000, URZ, 0xc0, !UPT ;  /* 0x000010001d1d7892 */ /* 0x000fca000f8ec0ff */
[----:B------:R-:W-:Y:S07]  /*14b0*/  BRA.U UP1, `(.L_x_19) ;  /* 0x0000000101447547 */ /* 0x000fee000b800000 */
[----:B------:R-:W1:Y:S01]  /*14c0*/  LDCU.128 UR8, c[0x0][0xb10] ;  /* 0x00016200ff0877ac */ /* 0x000e620008000c00 */
[----:B------:R-:W2:Y:S01]  /*14d0*/  LDCU UR12, c[0x0][0xb0c] ;  /* 0x00016180ff0c77ac */ /* 0x000ea20008000800 */
[----:B------:R-:W3:Y:S01]  /*14e0*/  LDCU UR13, c[0x0][0xb20] ;  /* 0x00016400ff0d77ac */ /* 0x000ee20008000800 */
[----:B-1----:R-:W-:Y:S02]  /*14f0*/  UIMAD.WIDE.U32 UR6, UR16, UR8, URZ ;  /* 0x00000008100672a5 */ /* 0x002fe4000f8e00ff */
[----:B------:R-:W-:Y:S02]  /*1500*/  UIMAD.WIDE.U32 UR4, UR20, UR11, URZ ;  /* 0x0000000b140472a5 */ /* 0x000fe4000f8e00ff */
[----:B--2---:R-:W-:Y:S02]  /*1510*/  UISETP.NE.AND UP2, UPT, UR12, 0x1, UPT ;  /* 0x000000010c00788c */ /* 0x004fe4000bf45270 */
[----:B------:R-:W-:Y:S01]  /*1520*/  UISETP.NE.AND UP1, UPT, UR10, 0x1, UPT ;  /* 0x000000010a00788c */ /* 0x000fe2000bf25270 */
[----:B------:R-:W-:-:S02]  /*1530*/  UMOV UR6, UR7 ;  /* 0x0000000700067c82 */ /* 0x000fc40008000000 */
[----:B------:R-:W-:Y:S01]  /*1540*/  UMOV UR4, UR5 ;  /* 0x0000000500047c82 */ /* 0x000fe20008000000 */
[----:B------:R-:W-:Y:S02]  /*1550*/  USHF.R.U32.HI UR6, URZ, UR9, UR6 ;  /* 0x00000009ff067299 */ /* 0x000fe40008011606 */
[----:B---3--:R-:W-:Y:S02]  /*1560*/  USHF.R.U32.HI UR4, URZ, UR13, UR4 ;  /* 0x0000000dff047299 */ /* 0x008fe40008011604 */
[----:B------:R-:W-:Y:S02]  /*1570*/  USEL UR5, UR16, UR6, !UP2 ;  /* 0x0000000610057287 */ /* 0x000fe4000d000000 */
[----:B------:R-:W-:-:S04]  /*1580*/  USEL UR4, UR20, UR4, !UP1 ;  /* 0x0000000414047287 */ /* 0x000fc8000c800000 */
[----:B------:R-:W-:Y:S02]  /*1590*/  UIADD3 UR6, UPT, UPT, UR5, -UR4, URZ ;  /* 0x8000000405067290 */ /* 0x000fe4000fffe0ff */
[----:B------:R-:W-:Y:S02]  /*15a0*/  UIADD3 UR4, UPT, UPT, -UR5, UR4, URZ ;  /* 0x0000000405047290 */ /* 0x000fe4000fffe1ff */
[----:B------:R-:W-:Y:S02]  /*15b0*/  UIMAD UR20, UR6, UR10, UR20 ;  /* 0x0000000a061472a4 */ /* 0x000fe4000f8e0214 */
[----:B------:R-:W-:-:S12]  /*15c0*/  UIMAD UR16, UR4, UR12, UR16 ;  /* 0x0000000c041072a4 */ /* 0x000fd8000f8e0210 */
.L_x_19:
[----:B------:R-:W-:Y:S05]  /*15d0*/  BRA.U !UP5, `(.L_x_20) ;  /* 0x000000010d0c7547 */ /* 0x000fea000b800000 */
[----:B------:R-:W-:Y:S01]  /*15e0*/  UCGABAR_WAIT ;  /* 0x0000000000007dc7 */ /* 0x000fe20008000000 */
[----:B------:R-:W-:Y:S01]  /*15f0*/  CCTL.IVALL ;  /* 0x00000000ff00798f */ /* 0x000fe20002000000 */
[----:B------:R-:W-:Y:S05]  /*1600*/  BRA `(.L_x_21) ;  /* 0x0000000000047947 */ /* 0x000fea0003800000 */
.L_x_20:
[----:B------:R-:W-:Y:S06]  /*1610*/  BAR.SYNC.DEFER_BLOCKING 0x0 ;  /* 0x0000000000007b1d */ /* 0x000fec0000010000 */
.L_x_21:
[----:B------:R-:W-:Y:S05]  /*1620*/  BRA.U UP0, `(.L_x_22) ;  /* 0x0000001500047547 */ /* 0x000fea000b800000 */
[----:B------:R-:W1:Y:S01]  /*1630*/  LDCU UR6, c[0x0][0x38c] ;  /* 0x00007180ff0677ac */ /* 0x000e620008000800 */
[----:B------:R-:W-:Y:S01]  /*1640*/  PLOP3.LUT P1, PT, PT, PT, UP3, 0x80, 0x8 ;  /* 0x000000000008781c */ /* 0x000fe20003f2f038 */
[----:B------:R-:W-:Y:S01]  /*1650*/  IMAD.MOV.U32 R12, RZ, RZ, 0x1 ;  /* 0x00000001ff0c7424 */ /* 0x000fe200078e00ff */
[----:B------:R-:W-:Y:S01]  /*1660*/  ISETP.EQ.OR P2, PT, R0, RZ, P3 ;  /* 0x000000ff0000720c */ /* 0x000fe20001f42670 */
[----:B------:R-:W-:Y:S01]  /*1670*/  UISETP.NE.AND UP1, UPT, UR17, URZ, UPT ;  /* 0x000000ff1100728c */ /* 0x000fe2000bf25270 */
[----:B------:R-:W-:Y:S02]  /*1680*/  PLOP3.LUT P1, PT, P1, PT, PT, 0x8, 0x80 ;  /* 0x000000000080781c */ /* 0x000fe40000f2e170 */
[----:B------:R-:W-:Y:S01]  /*1690*/  CS2R R10, SRZ ;  /* 0x00000000000a7805 */ /* 0x000fe2000001ff00 */
[----:B------:R-:W-:Y:S01]  /*16a0*/  IMAD.MOV.U32 R9, RZ, RZ, RZ ;  /* 0x000000ffff097224 */ /* 0x000fe200078e00ff */
[----:B------:R-:W2:Y:S01]  /*16b0*/  LDCU UR45, c[0x0][0x370] ;  /* 0x00006e00ff2d77ac */ /* 0x000ea20008000800 */
[----:B------:R-:W-:Y:S01]  /*16c0*/  IMAD.MOV.U32 R8, RZ, RZ, 0x1 ;  /* 0x00000001ff087424 */ /* 0x000fe200078e00ff */
[----:B------:R-:W3:Y:S01]  /*16d0*/  LDCU.64 UR40, c[0x0][0x348] ;  /* 0x00006900ff2877ac */ /* 0x000ee20008000a00 */
[----:B------:R-:W-:-:S02]  /*16e0*/  USHF.R.U32.HI UR50, URZ, 0x6, UR29 ;  /* 0x00000006ff327899 */ /* 0x000fc4000801161d */
[----:B-1----:R-:W-:Y:S02]  /*16f0*/  UIADD3 UR5, UPT, UPT, UR6, 0x7f, URZ ;  /* 0x0000007f06057890 */ /* 0x002fe4000fffe0ff */
[----:B------:R-:W-:Y:S02]  /*1700*/  UIADD3 UR51, UPT, UPT, UR6, 0xfe, URZ ;  /* 0x000000fe06337890 */ /* 0x000fe4000fffe0ff */
[----:B------:R-:W-:Y:S01]  /*1710*/  USHF.R.S32.HI UR4, URZ, 0x1f, UR5 ;  /* 0x0000001fff047899 */ /* 0x000fe20008011405 */
[----:B------:R-:W1:Y:S03]  /*1720*/  LDCU UR44, c[0x0][0x374] ;  /* 0x00006e80ff2c77ac */ /* 0x000e660008000800 */
[----:B------:R-:W-:Y:S02]  /*1730*/  ULEA.HI UR4, UR4, UR5, URZ, 0x7 ;  /* 0x0000000504047291 */ /* 0x000fe4000f8f38ff */
[----:B------:R-:W-:-:S02]  /*1740*/  USEL UR31, UR43, 0x2, UP1 ;  /* 0x000000022b1f7887 */ /* 0x000fc40008800000 */
[----:B------:R-:W-:Y:S02]  /*1750*/  USHF.R.S32.HI UR48, URZ, 0x7, UR4 ;  /* 0x00000007ff307899 */ /* 0x000fe40008011404 */
[----:B------:R-:W-:Y:S02]  /*1760*/  UIADD3 UR4, UPT, UPT, UR6, -0x1, URZ ;  /* 0xffffffff06047890 */ /* 0x000fe4000fffe0ff */
[----:B------:R-:W-:Y:S02]  /*1770*/  UISETP.LT.U32.AND UP0, UPT, UR48, 0x3, UPT ;  /* 0x000000033000788c */ /* 0x000fe4000bf01070 */
[----:B------:R-:W-:Y:S02]  /*1780*/  UISETP.GE.U32.AND UP2, UPT, UR4, -0xff, UPT ;  /* 0xffffff010400788c */ /* 0x000fe4000bf46070 */
[----:B------:R-:W-:Y:S01]  /*1790*/  USEL UR46, UR48, 0x3, UP0 ;  /* 0x00000003302e7887 */ /* 0x000fe20008000000 */
[----:B------:R-:W-:-:S03]  /*17a0*/  UMOV UR23, URZ ;  /* 0x000000ff00177c82 */ /* 0x000fc60008000000 */
[----:B------:R-:W-:Y:S02]  /*17b0*/  UIADD3 UR30, UPT, UPT, UR46, -0x1, URZ ;  /* 0xffffffff2e1e7890 */ /* 0x000fe4000fffe0ff */
[----:B------:R-:W-:-:S03]  /*17c0*/  UIADD3 UR49, UPT, UPT, UR48, -UR46, URZ ;  /* 0x8000002e30317290 */ /* 0x000fc6000fffe0ff */
[----:B------:R-:W-:-:S04]  /*17d0*/  @UP2 UIADD3 UR30, UPT, UPT, UR46, URZ, URZ ;  /* 0x000000ff2e1e2290 */ /* 0x000fc8000fffe0ff */
[----:B-123--:R-:W-:-:S12]  /*17e0*/  UIADD3 UR30, UPT, UPT, UR30, 0x1, URZ ;  /* 0x000000011e1e7890 */ /* 0x00efd8000fffe0ff */
.L_x_42:
[----:B------:R-:W-:Y:S01]  /*17f0*/  UISETP.NE.AND UP0, UPT, UR47, URZ, UPT ;  /* 0x000000ff2f00728c */ /* 0x000fe2000bf05270 */
[----:B-1----:R-:W1:Y:S08]  /*1800*/  S2UR UR47, SR_CgaCtaId ;  /* 0x00000000002f79c3 */ /* 0x002e700000008800 */
[----:B------:R-:W-:Y:S05]  /*1810*/  BRA.U UP0, `(.L_x_23) ;  /* 0x0000000100347547 */ /* 0x000fea000b800000 */
[----:B------:R-:W2:Y:S01]  /*1820*/  S2R R0, SR_CgaCtaId ;  /* 0x0000000000007919 */ /* 0x000ea20000008800 */
[----:B------:R-:W-:Y:S02]  /*1830*/  MOV R3, 0x400 ;  /* 0x0000040000037802 */ /* 0x000fe40000000f00 */
[----:B------:R-:W-:Y:S02]  /*1840*/  SHF.L.U32 R2, R8, 0x1f, RZ ;  /* 0x0000001f08027819 */ /* 0x000fe400000006ff */
[----:B--2---:R-:W-:-:S05]  /*1850*/  LEA R0, R0, R3, 0x18 ;  /* 0x0000000300007211 */ /* 0x004fca00078ec0ff */
[----:B------:R-:W-:-:S04]  /*1860*/  IMAD R3, R9, 0x8, R0 ;  /* 0x0000000809037824 */ /* 0x000fc800078e0200 */
[----:B------:R-:W2:Y:S02]  /*1870*/  SYNCS.PHASECHK.TRANS64.TRYWAIT P0, [R3+URZ+0xf0], R2 ;  /* 0x0000f002030075a7 */ /* 0x000ea400080011ff */
[----:B--2---:R-:W-:Y:S05]  /*1880*/  @!P0 BRA `(.L_x_24) ;  /* 0x0000007c00808947 */ /* 0x004fea0003800000 */
.L_x_137:
[----:B------:R-:W-:Y:S01]  /*1890*/  VIADD R9, R9, 0x1 ;  /* 0x0000000109097836 */ /* 0x000fe20000000000 */
[----:B------:R2:W-:Y:S04]  /*18a0*/  SYNCS.ARRIVE.TRANS64.A1T0 RZ, [R3+URZ+0xe0], RZ ;  /* 0x0000e0ff03ff79a7 */ /* 0x0005e800081000ff */
[----:B------:R-:W-:-:S04]  /*18b0*/  ISETP.NE.AND P0, PT, R9, 0x2, PT ;  /* 0x000000020900780c */ /* 0x000fc80003f05270 */
[----:B------:R-:W-:Y:S02]  /*18c0*/  SEL R9, R9, RZ, P0 ;  /* 0x000000ff09097207 */ /* 0x000fe40000000000 */
[----:B--2---:R-:W-:-:S04]  /*18d0*/  SEL R3, RZ, 0x1, P0 ;  /* 0x00000001ff037807 */ /* 0x004fc80000000000 */
[----:B------:R-:W-:-:S07]  /*18e0*/  LOP3.LUT R8, R8, R3, RZ, 0x3c, !PT ;  /* 0x0000000308087212 */ /* 0x000fce00078e3cff */
.L_x_23:
[----:B------:R-:W-:Y:S01]  /*18f0*/  UMOV UR21, 0x400 ;  /* 0x0000040000157882 */ /* 0x000fe20000000000 */
[----:B------:R-:W-:Y:S01]  /*1900*/  SHF.L.U32 R0, R12, 0x1f, RZ ;  /* 0x0000001f0c007819 */ /* 0x000fe200000006ff */
[----:B-1----:R-:W-:Y:S02]  /*1910*/  ULEA UR21, UR47, UR21, 0x18 ;  /* 0x000000152f157291 */ /* 0x002fe4000f8ec0ff */
[----:B------:R-:W-:Y:S02]  /*1920*/  UISETP.GE.U32.AND UP0, UPT, UR51, 0xff, UPT ;  /* 0x000000ff3300788c */ /* 0x000fe4000bf06070 */
[----:B------:R-:W-:Y:S02]  /*1930*/  ULEA UR4, UR23, UR21, 0x3 ;  /* 0x0000001517047291 */ /* 0x000fe4000f8e18ff */
[----:B------:R-:W-:Y:S02]  /*1940*/  USHF.L.U32 UR19, UR20, 0x7, URZ ;  /* 0x0000000714137899 */ /* 0x000fe400080006ff */
[----:B------:R-:W-:Y:S01]  /*1950*/  ULEA UR35, UR16, UR50, 0x7 ;  /* 0x0000003210237291 */ /* 0x000fe2000f8e38ff */
[----:B------:R-:W-:-:S04]  /*1960*/  UMOV UR13, URZ ;  /* 0x000000ff000d7c82 */ /* 0x000fc80008000000 */
[----:B------:R1:W2:Y:S01]  /*1970*/  SYNCS.PHASECHK.TRANS64.TRYWAIT P0, [UR4+0x18], R0 ;  /* 0x00001800ff0075a7 */ /* 0x0002a20008001104 */
[----:B------:R-:W-:Y:S06]  /*1980*/  BRA.U !UP0, `(.L_x_25) ;  /* 0x0000000108f47547 */ /* 0x000fec000b800000 */
[----:B------:R-:W-:Y:S01]  /*1990*/  UMOV UR22, URZ ;  /* 0x000000ff00167c82 */ /* 0x000fe20008000000 */
[----:B------:R-:W-:-:S05]  /*19a0*/  UMOV UR4, UR23 ;  /* 0x0000001700047c82 */ /* 0x000fca0008000000 */
.L_x_31:
[----:B------:R-:W-:Y:S01]  /*19b0*/  ULEA UR33, UR4, UR21, 0x3 ;  /* 0x0000001504217291 */ /* 0x000fe2000f8e18ff */
[----:B--2---:R-:W-:Y:S01]  /*19c0*/  @!P3 MOV R2, 0x10000 ;  /* 0x000100000002b802 */ /* 0x004fe20000000f00 */
[----:B--2-4-:R-:W-:Y:S10]  /*19d0*/  @P0 BRA `(.L_x_26) ;  /* 0x00000000000c0947 */ /* 0x014ff40003800000 */
[----:B------:R-:W-:-:S04]  /*19e0*/  SHF.L.U32 R3, R12, 0x1f, RZ ;  /* 0x0000001f0c037819 */ /* 0x000fc800000006ff */
[----:B------:R-:W2:Y:S02]  /*19f0*/  SYNCS.PHASECHK.TRANS64.TRYWAIT P0, [UR33+0x18], R3 ;  /* 0x00001803ff0075a7 */ /* 0x000ea40008001121 */
[----:B--2---:R-:W-:Y:S05]  /*1a00*/  @!P0 BRA `(.L_x_27) ;  /* 0x0000007c00348947 */ /* 0x004fea0003800000 */
.L_x_26:
[----:B------:R2:W-:Y:S01]  /*1a10*/  @!P3 SYNCS.ARRIVE.TRANS64 RZ, [UR33], R2 ;  /* 0x00000002ffffb9a7 */ /* 0x0005e20008000021 */
[----:B------:R-:W-:-:S04]  /*1a20*/  ULOP3.LUT UR5, UR31, 0x2, URZ, 0xfc, !UPT ;  /* 0x000000021f057892 */ /* 0x000fc8000f8efcff */
[----:B------:R-:W-:-:S09]  /*1a30*/  UISETP.NE.AND UP0, UPT, UR5, 0x2, UPT ;  /* 0x000000020500788c */ /* 0x000fd2000bf05270 */
[----:B------:R-:W-:Y:S05]  /*1a40*/  BRA.U UP0, `(.L_x_28) ;  /* 0x0000000100047547 */ /* 0x000fea000b800000 */
[----:B------:R-:W-:Y:S05]  /*1a50*/  BPT.TRAP 0x1 ;  /* 0x000000040000795c */ /* 0x000fea0000300000 */
.L_x_28:
[----:B------:R-:W-:Y:S04]  /*1a60*/  BSSY.RECONVERGENT B0, `(.L_x_29) ;  /* 0x0000003000007945 */ /* 0x000fe80003800200 */
[----:B------:R-:W-:Y:S05]  /*1a70*/  @P2 BRA `(.L_x_30) ;  /* 0x0000000000042947 */ /* 0x000fea0003800000 */
[----:B------:R-:W-:Y:S05]  /*1a80*/  BPT.TRAP 0x1 ;  /* 0x000000040000795c */ /* 0x000fea0000300000 */
.L_x_30:
[----:B------:R-:W-:Y:S05]  /*1a90*/  BSYNC.RECONVERGENT B0 ;  /* 0x0000000000007941 */ /* 0x000fea0003800200 */
.L_x_29:
[----:B------:R-:W-:Y:S02]  /*1aa0*/  UIADD3 UR5, UPT, UPT, UR4, 0x1, URZ ;  /* 0x0000000104057890 */ /* 0x000fe4000fffe0ff */
[----:B------:R-:W-:Y:S02]  /*1ab0*/  USHF.L.U32 UR4, UR4, 0xf, URZ ;  /* 0x0000000f04047899 */ /* 0x000fe400080006ff */
[----:B------:R-:W-:Y:S02]  /*1ac0*/  UISETP.NE.AND UP0, UPT, UR5, 0x3, UPT ;  /* 0x000000030500788c */ /* 0x000fe4000bf05270 */
[----:B------:R-:W-:Y:S02]  /*1ad0*/  ULEA UR24, UR29, UR4, 0x1 ;  /* 0x000000041d187291 */ /* 0x000fe4000f8e08ff */
[----:B------:R-:W-:Y:S02]  /*1ae0*/  USEL UR6, URZ, 0x1, UP0 ;  /* 0x00000001ff067887 */ /* 0x000fe40008000000 */
[----:B------:R-:W-:-:S02]  /*1af0*/  USEL UR23, UR5, URZ, UP0 ;  /* 0x000000ff05177287 */ /* 0x000fc40008000000 */
[----:B------:R-:W-:Y:S02]  /*1b00*/  UIADD3 UR24, UPT, UPT, UR21, UR24, URZ ;  /* 0x0000001815187290 */ /* 0x000fe4000fffe0ff */
[----:B------:R-:W-:Y:S01]  /*1b10*/  LOP3.LUT R12, R12, UR6, RZ, 0x3c, !PT ;  /* 0x000000060c0c7c12 */ /* 0x000fe2000f8e3cff */
[----:B------:R-:W-:Y:S02]  /*1b20*/  UIADD3 UR6, UP1, UPT, UR40, 0x80, URZ ;  /* 0x0000008028067890 */ /* 0x000fe4000ff3e0ff */
[----:B------:R-:W-:Y:S01]  /*1b30*/  ULEA UR5, UR23, UR21, 0x3 ;  /* 0x0000001517057291 */ /* 0x000fe2000f8e18ff */
[----:B-1----:R-:W-:Y:S01]  /*1b40*/  SHF.L.U32 R0, R12, 0x1f, RZ ;  /* 0x0000001f0c007819 */ /* 0x002fe200000006ff */
[----:B------:R-:W-:Y:S02]  /*1b50*/  USHF.L.U32 UR34, UR22, 0x7, URZ ;  /* 0x0000000716227899 */ /* 0x000fe400080006ff */
[----:B------:R-:W-:Y:S02]  /*1b60*/  UIADD3 UR14, UP0, UPT, UR40, 0x180, URZ ;  /* 0x00000180280e7890 */ /* 0x000fe4000ff1e0ff */
[----:B------:R-:W-:-:S02]  /*1b70*/  UIADD3 UR4, UPT, UPT, UR21, UR4, URZ ;  /* 0x0000000415047290 */ /* 0x000fc4000fffe0ff */
[----:B------:R-:W-:Y:S01]  /*1b80*/  UIADD3.X UR7, UPT, UPT, URZ, UR41, URZ, UP1, !UPT ;  /* 0x00000029ff077290 */ /* 0x000fe20008ffe4ff */
[----:B------:R3:W4:Y:S01]  /*1b90*/  SYNCS.PHASECHK.TRANS64.TRYWAIT P0, [UR5+0x18], R0 ;  /* 0x00001800ff0075a7 */ /* 0x0007220008001105 */
[----:B------:R-:W-:Y:S02]  /*1ba0*/  UIADD3 UR32, UPT, UPT, UR24, 0x8400, URZ ;  /* 0x0000840018207890 */ /* 0x000fe4000fffe0ff */
[----:B------:R-:W-:Y:S02]  /*1bb0*/  UIADD3 UR26, UPT, UPT, UR34, 0x40, URZ ;  /* 0x00000040221a7890 */ /* 0x000fe4000fffe0ff */
[----:B------:R-:W-:Y:S02]  /*1bc0*/  UIADD3 UR24, UPT, UPT, UR24, 0xc400, URZ ;  /* 0x0000c40018187890 */ /* 0x000fe4000fffe0ff */
[----:B------:R-:W-:Y:S02]  /*1bd0*/  UIADD3.X UR15, UPT, UPT, URZ, UR41, URZ, UP0, !UPT ;  /* 0x00000029ff0f7290 */ /* 0x000fe400087fe4ff */
[----:B------:R-:W-:-:S02]  /*1be0*/  UIADD3 UR16, UPT, UPT, UR4, 0x20400, URZ ;  /* 0x0002040004107890 */ /* 0x000fc4000fffe0ff */
[----:B------:R-:W-:Y:S01]  /*1bf0*/  UIADD3 UR8, UPT, UPT, UR4, 0x24400, URZ ;  /* 0x0002440004087890 */ /* 0x000fe2000fffe0ff */
[----:B------:R-:W-:Y:S01]  /*1c00*/  UMOV UR5, 0x30000 ;  /* 0x0003000000057882 */ /* 0x000fe20000000000 */
[----:B------:R-:W-:Y:S01]  /*1c10*/  UMOV UR38, 0x0 ;  /* 0x0000000000267882 */ /* 0x000fe20000000000 */
[----:B------:R-:W-:Y:S01]  /*1c20*/  UMOV UR39, 0x10000000 ;  /* 0x1000000000277882 */ /* 0x000fe20000000000 */
[----:B------:R-:W-:Y:S01]  /*1c30*/  UMOV UR25, UR33 ;  /* 0x0000002100197c82 */ /* 0x000fe20008000000 */
[----:B------:R-:W-:Y:S01]  /*1c40*/  UMOV UR27, UR35 ;  /* 0x00000023001b7c82 */ /* 0x000fe20008000000 */
[----:B------:R-:W-:Y:S01]  /*1c50*/  UMOV UR28, UR36 ;  /* 0x00000024001c7c82 */ /* 0x000fe20008000000 */
[----:B------:R-:W-:Y:S01]  /*1c60*/  UMOV UR17, UR33 ;  /* 0x0000002100117c82 */ /* 0x000fe20008000000 */
[----:B------:R-:W-:Y:S01]  /*1c70*/  UMOV UR20, UR36 ;  /* 0x0000002400147c82 */ /* 0x000fe20008000000 */
[----:B------:R-:W-:Y:S01]  /*1c80*/  UMOV UR18, UR34 ;  /* 0x0000002200127c82 */ /* 0x000fe20008000000 */
[----:B------:R3:W-:Y:S01]  /*1c90*/  UTMALDG.3D.MULTICAST [UR32], [UR6], UR5, desc[UR38] ;  /* 0x00002620060073b4 */ /* 0x0007e20008011805 */
[----:B------:R-:W-:Y:S01]  /*1ca0*/  UMOV UR11, UR19 ;  /* 0x00000013000b7c82 */ /* 0x000fe20008000000 */
[----:B------:R-:W-:Y:S01]  /*1cb0*/  UMOV UR12, UR36 ;  /* 0x00000024000c7c82 */ /* 0x000fe20008000000 */
[----:B------:R-:W-:Y:S01]  /*1cc0*/  UMOV UR9, UR33 ;  /* 0x0000002100097c82 */ /* 0x000fe20008000000 */
[----:B------:R-:W-:Y:S01]  /*1cd0*/  UMOV UR10, UR26 ;  /* 0x0000001a000a7c82 */ /* 0x000fe20008000000 */
[----:B------:R-:W-:Y:S01]  /*1ce0*/  UIADD3 UR22, UPT, UPT, UR22, 0x1, URZ ;  /* 0x0000000116167890 */ /* 0x000fe2000fffe0ff */
[----:B------:R-:W-:Y:S01]  /*1cf0*/  UMOV UR13, UR30 ;  /* 0x0000001e000d7c82 */ /* 0x000fe20008000000 */
[----:B------:R3:W-:Y:S02]  /*1d00*/  UTMALDG.3D.MULTICAST [UR24], [UR6], UR5, desc[UR38] ;  /* 0x00002618060073b4 */ /* 0x0007e40008011805 */
[----:B------:R-:W-:Y:S01]  /*1d10*/  UISETP.NE.AND UP0, UPT, UR22, UR30, UPT ;  /* 0x0000001e1600728c */ /* 0x000fe2000bf05270 */
[----:B------:R-:W-:Y:S01]  /*1d20*/  UMOV UR4, UR23 ;  /* 0x0000001700047c82 */ /* 0x000fe20008000000 */
[----:B------:R3:W-:Y:S01]  /*1d30*/  UTMALDG.3D [UR16], [UR14], desc[UR38] ;  /* 0x000026100e0075b4 */ /* 0x0007e20008011000 */
[----:B------:R3:W-:Y:S06]  /*1d40*/  UTMALDG.3D [UR8], [UR14], desc[UR38] ;  /* 0x000026080e0075b4 */ /* 0x0007ec0008011000 */
[----:B---3--:R-:W-:Y:S05]  /*1d50*/  BRA.U UP0, `(.L_x_31) ;  /* 0xfffffffd00147547 */ /* 0x008fea000b83ffff */
.L_x_25:
[----:B------:R-:W-:Y:S01]  /*1d60*/  ULEA UR4, UR23, UR21, 0x3 ;  /* 0x0000001517047291 */ /* 0x000fe2000f8e18ff */
[----:B-1----:R-:W-:Y:S01]  /*1d70*/  SHF.L.U32 R0, R12, 0x1f, RZ ;  /* 0x0000001f0c007819 */ /* 0x002fe200000006ff */
[----:B------:R-:W-:Y:S01]  /*1d80*/  @!P1 SYNCS.ARRIVE.TRANS64.A1T0 RZ, [UR21+0x78], RZ ;  /* 0x000078ffffff99a7 */ /* 0x000fe20008100015 */
[----:B------:R-:W-:-:S06]  /*1d90*/  UISETP.GT.AND UP0, UPT, UR48, UR46, UPT ;  /* 0x0000002e3000728c */ /* 0x000fcc000bf04270 */
[----:B--2-4-:R1:W2:Y:S03]  /*1da0*/  SYNCS.PHASECHK.TRANS64.TRYWAIT P0, [UR4+0x18], R0 ;  /* 0x00001800ff0075a7 */ /* 0x0142a60008001104 */
[----:B------:R-:W-:Y:S05]  /*1db0*/  BRA.U !UP0, `(.L_x_32) ;  /* 0x0000000108f07547 */ /* 0x000fea000b800000 */
[----:B------:R-:W-:Y:S01]  /*1dc0*/  UIADD3 UR14, UPT, UPT, UR49, UR13, URZ ;  /* 0x0000000d310e7290 */ /* 0x000fe2000fffe0ff */
[----:B------:R-:W-:-:S11]  /*1dd0*/  UMOV UR4, UR23 ;  /* 0x0000001700047c82 */ /* 0x000fd60008000000 */
.L_x_38:
[----:B------:R-:W-:Y:S01]  /*1de0*/  ULEA UR33, UR4, UR21, 0x3 ;  /* 0x0000001504217291 */ /* 0x000fe2000f8e18ff */
[----:B--2---:R-:W-:Y:S01]  /*1df0*/  @!P3 MOV R2, 0x10000 ;  /* 0x000100000002b802 */ /* 0x004fe20000000f00 */
[----:B--2-4-:R-:W-:Y:S10]  /*1e00*/  @P0 BRA `(.L_x_33) ;  /* 0x00000000000c0947 */ /* 0x014ff40003800000 */
[----:B------:R-:W-:-:S04]  /*1e10*/  SHF.L.U32 R3, R12, 0x1f, RZ ;  /* 0x0000001f0c037819 */ /* 0x000fc800000006ff */
[----:B------:R-:W2:Y:S02]  /*1e20*/  SYNCS.PHASECHK.TRANS64.TRYWAIT P0, [UR33+0x18], R3 ;  /* 0x00001803ff0075a7 */ /* 0x000ea40008001121 */
[----:B--2---:R-:W-:Y:S05]  /*1e30*/  @!P0 BRA `(.L_x_34) ;  /* 0x0000007800408947 */ /* 0x004fea0003800000 */
.L_x_33:
[----:B------:R2:W-:Y:S01]  /*1e40*/  @!P3 SYNCS.ARRIVE.TRANS64 RZ, [UR33], R2 ;  /* 0x00000002ffffb9a7 */ /* 0x0005e20008000021 */
[----:B------:R-:W-:-:S04]  /*1e50*/  ULOP3.LUT UR5, UR31, 0x2, URZ, 0xfc, !UPT ;  /* 0x000000021f057892 */ /* 0x000fc8000f8efcff */
[----:B------:R-:W-:-:S09]  /*1e60*/  UISETP.NE.AND UP0, UPT, UR5, 0x2, UPT ;  /* 0x000000020500788c */ /* 0x000fd2000bf05270 */
[----:B------:R-:W-:Y:S05]  /*1e70*/  BRA.U UP0, `(.L_x_35) ;  /* 0x0000000100047547 */ /* 0x000fea000b800000 */
[----:B------:R-:W-:Y:S05]  /*1e80*/  BPT.TRAP 0x1 ;  /* 0x000000040000795c */ /* 0x000fea0000300000 */
.L_x_35:
[----:B------:R-:W-:Y:S04]  /*1e90*/  BSSY.RECONVERGENT B0, `(.L_x_36) ;  /* 0x0000003000007945 */ /* 0x000fe80003800200 */
[----:B------:R-:W-:Y:S05]  /*1ea0*/  @P2 BRA `(.L_x_37) ;  /* 0x0000000000042947 */ /* 0x000fea0003800000 */
[----:B------:R-:W-:Y:S05]  /*1eb0*/  BPT.TRAP 0x1 ;  /* 0x000000040000795c */ /* 0x000fea0000300000 */
.L_x_37:
[----:B------:R-:W-:Y:S05]  /*1ec0*/  BSYNC.RECONVERGENT B0 ;  /* 0x0000000000007941 */ /* 0x000fea0003800200 */
.L_x_36:
[----:B------:R-:W-:Y:S02]  /*1ed0*/  UIADD3 UR5, UPT, UPT, UR4, 0x1, URZ ;  /* 0x0000000104057890 */ /* 0x000fe4000fffe0ff */
[----:B------:R-:W-:Y:S02]  /*1ee0*/  USHF.L.U32 UR7, UR4, 0xf, URZ ;  /* 0x0000000f04077899 */ /* 0x000fe400080006ff */
[----:B------:R-:W-:Y:S02]  /*1ef0*/  UISETP.NE.AND UP0, UPT, UR5, 0x3, UPT ;  /* 0x000000030500788c */ /* 0x000fe4000bf05270 */
[----:B------:R-:W-:Y:S02]  /*1f00*/  ULEA UR24, UR29, UR7, 0x1 ;  /* 0x000000071d187291 */ /* 0x000fe4000f8e08ff */
[----:B------:R-:W-:Y:S02]  /*1f10*/  USEL UR6, URZ, 0x1, UP0 ;  /* 0x00000001ff067887 */ /* 0x000fe40008000000 */
[----:B------:R-:W-:-:S02]  /*1f20*/  USEL UR23, UR5, URZ, UP0 ;  /* 0x000000ff05177287 */ /* 0x000fc40008000000 */
[----:B------:R-:W-:Y:S02]  /*1f30*/  UIADD3 UR4, UP1, UPT, UR40, 0x80, URZ ;  /* 0x0000008028047890 */ /* 0x000fe4000ff3e0ff */
[----:B------:R-:W-:Y:S01]  /*1f40*/  ULEA UR5, UR23, UR21, 0x3 ;  /* 0x0000001517057291 */ /* 0x000fe2000f8e18ff */
[----:B------:R-:W-:Y:S01]  /*1f50*/  LOP3.LUT R12, R12, UR6, RZ, 0x3c, !PT ;  /* 0x000000060c0c7c12 */ /* 0x000fe2000f8e3cff */
[----:B------:R-:W-:Y:S02]  /*1f60*/  UIADD3 UR24, UPT, UPT, UR21, UR24, URZ ;  /* 0x0000001815187290 */ /* 0x000fe4000fffe0ff */
[----:B------:R-:W-:Y:S01]  /*1f70*/  USHF.L.U32 UR34, UR13, 0x7, URZ ;  /* 0x000000070d227899 */ /* 0x000fe200080006ff */
[----:B-1----:R-:W-:Y:S01]  /*1f80*/  SHF.L.U32 R0, R12, 0x1f, RZ ;  /* 0x0000001f0c007819 */ /* 0x002fe200000006ff */
[----:B------:R-:W-:Y:S02]  /*1f90*/  UIADD3 UR6, UP0, UPT, UR40, 0x180, URZ ;  /* 0x0000018028067890 */ /* 0x000fe4000ff1e0ff */
[----:B------:R-:W-:Y:S01]  /*1fa0*/  UIADD3 UR8, UPT, UPT, UR21, UR7, URZ ;  /* 0x0000000715087290 */ /* 0x000fe2000fffe0ff */
[----:B------:R3:W4:Y:S01]  /*1fb0*/  SYNCS.PHASECHK.TRANS64.TRYWAIT P0, [UR5+0x18], R0 ;  /* 0x00001800ff0075a7 */ /* 0x0007220008001105 */
[----:B------:R-:W-:-:S02]  /*1fc0*/  UIADD3.X UR5, UPT, UPT, URZ, UR41, URZ, UP1, !UPT ;  /* 0x00000029ff057290 */ /* 0x000fc40008ffe4ff */
[----:B------:R-:W-:Y:S02]  /*1fd0*/  UIADD3 UR32, UPT, UPT, UR24, 0x8400, URZ ;  /* 0x0000840018207890 */ /* 0x000fe4000fffe0ff */
[----:B------:R-:W-:Y:S02]  /*1fe0*/  UIADD3 UR26, UPT, UPT, UR34, 0x40, URZ ;  /* 0x00000040221a7890 */ /* 0x000fe4000fffe0ff */
[----:B------:R-:W-:Y:S02]  /*1ff0*/  UIADD3 UR24, UPT, UPT, UR24, 0xc400, URZ ;  /* 0x0000c40018187890 */ /* 0x000fe4000fffe0ff */
[----:B------:R-:W-:Y:S02]  /*2000*/  UIADD3.X UR7, UPT, UPT, URZ, UR41, URZ, UP0, !UPT ;  /* 0x00000029ff077290 */ /* 0x000fe400087fe4ff */
[----:B------:R-:W-:Y:S02]  /*2010*/  UIADD3 UR16, UPT, UPT, UR8, 0x20400, URZ ;  /* 0x0002040008107890 */ /* 0x000fe4000fffe0ff */
[----:B------:R-:W-:Y:S01]  /*2020*/  UIADD3 UR8, UPT, UPT, UR8, 0x24400, URZ ;  /* 0x0002440008087890 */ /* 0x000fe2000fffe0ff */
[----:B------:R-:W-:Y:S01]  /*2030*/  UMOV UR10, 0x30000 ;  /* 0x00030000000a7882 */ /* 0x000fe20000000000 */
[----:B------:R-:W-:Y:S01]  /*2040*/  UMOV UR38, 0x0 ;  /* 0x0000000000267882 */ /* 0x000fe20000000000 */
[----:B------:R-:W-:Y:S01]  /*2050*/  UMOV UR39, 0x10000000 ;  /* 0x1000000000277882 */ /* 0x000fe20000000000 */
[----:B------:R-:W-:Y:S01]  /*2060*/  UMOV UR25, UR33 ;  /* 0x0000002100197c82 */ /* 0x000fe20008000000 */
[----:B------:R-:W-:Y:S01]  /*2070*/  UMOV UR27, UR35 ;  /* 0x00000023001b7c82 */ /* 0x000fe20008000000 */
[----:B------:R-:W-:Y:S01]  /*2080*/  UMOV UR28, UR36 ;  /* 0x00000024001c7c82 */ /* 0x000fe20008000000 */
[----:B------:R-:W-:Y:S01]  /*2090*/  UTMALDG.3D.MULTICAST [UR32], [UR4], UR10, desc[UR38] ;  /* 0x00002620040073b4 */ /* 0x000fe2000801180a */
[----:B------:R-:W-:Y:S01]  /*20a0*/  UMOV UR17, UR33 ;  /* 0x0000002100117c82 */ /* 0x000fe20008000000 */
[----:B------:R-:W-:Y:S01]  /*20b0*/  UMOV UR20, UR36 ;  /* 0x0000002400147c82 */ /* 0x000fe20008000000 */
[----:B------:R-:W-:Y:S01]  /*20c0*/  UMOV UR18, UR34 ;  /* 0x0000002200127c82 */ /* 0x000fe20008000000 */
[----:B------:R-:W-:Y:S01]  /*20d0*/  UMOV UR11, UR19 ;  /* 0x00000013000b7c82 */ /* 0x000fe20008000000 */
[----:B------:R-:W-:Y:S01]  /*20e0*/  UMOV UR12, UR36 ;  /* 0x00000024000c7c82 */ /* 0x000fe20008000000 */
[----:B------:R-:W-:Y:S01]  /*20f0*/  UMOV UR9, UR33 ;  /* 0x0000002100097c82 */ /* 0x000fe20008000000 */
[----:B------:R-:W-:Y:S01]  /*2100*/  UIADD3 UR13, UPT, UPT, UR13, 0x1, URZ ;  /* 0x000000010d0d7890 */ /* 0x000fe2000fffe0ff */
[----:B------:R1:W-:Y:S03]  /*2110*/  UTMALDG.3D.MULTICAST [UR24], [UR4], UR10, desc[UR38] ;  /* 0x00002618040073b4 */ /* 0x0003e6000801180a */
[----:B------:R-:W-:Y:S01]  /*2120*/  UISETP.NE.AND UP0, UPT, UR13, UR14, UPT ;  /* 0x0000000e0d00728c */ /* 0x000fe2000bf05270 */
[----:B------:R3:W-:Y:S01]  /*2130*/  UTMALDG.3D [UR16], [UR6], desc[UR38] ;  /* 0x00002610060075b4 */ /* 0x0007e20008011000 */
[----:B-1----:R-:W-:Y:S01]  /*2140*/  UMOV UR10, UR26 ;  /* 0x0000001a000a7c82 */ /* 0x002fe20008000000 */
[----:B------:R-:W-:Y:S01]  /*2150*/  UMOV UR4, UR23 ;  /* 0x0000001700047c82 */ /* 0x000fe20008000000 */
[----:B------:R3:W-:Y:S05]  /*2160*/  UTMALDG.3D [UR8], [UR6], desc[UR38] ;  /* 0x00002608060075b4 */ /* 0x0007ea0008011000 */
[----:B---3--:R-:W-:Y:S05]  /*2170*/  BRA.U UP0, `(.L_x_38) ;  /* 0xfffffffd00187547 */ /* 0x008fea000b83ffff */
.L_x_32:
[C---:B------:R-:W-:Y:S01]  /*2180*/  LEA R3, R11.reuse, UR21, 0x3 ;  /* 0x000000150b037c11 */ /* 0x040fe2000f8e18ff */
[----:B------:R-:W-:Y:S01]  /*2190*/  NOP ;  /* 0x0000000000007918 */ /* 0x000fe20000000000 */
[----:B-1----:R-:W-:Y:S02]  /*21a0*/  SHF.L.U32 R0, R10, 0x1f, RZ ;  /* 0x0000001f0a007819 */ /* 0x002fe400000006ff */
[----:B------:R-:W-:Y:S02]  /*21b0*/  LEA R5, R11, UR21, 0x4 ;  /* 0x000000150b057c11 */ /* 0x000fe4000f8e20ff */
[----:B--2-4-:R-:W1:Y:S02]  /*21c0*/  SYNCS.PHASECHK.TRANS64.TRYWAIT P0, [R3+URZ+0x80], R0 ;  /* 0x00008000030075a7 */ /* 0x014e6400080011ff */
[----:B-1----:R-:W-:Y:S05]  /*21d0*/  @!P0 BRA `(.L_x_39) ;  /* 0x0000007400708947 */ /* 0x002fea0003800000 */
.L_x_140:
[----:B------:R-:W2:Y:S01]  /*21e0*/  LDS.128 R4, [R5+0x110] ;  /* 0x0001100005047984 */ /* 0x000ea20000000c00 */
[----:B------:R-:W-:Y:S01]  /*21f0*/  UISETP.GE.AND UP0, UPT, UR42, 0x1, UPT ;  /* 0x000000012a00788c */ /* 0x000fe2000bf06270 */
[----:B------:R-:W-:Y:S01]  /*2200*/  @!PT LDS RZ, [RZ] ;  /* 0x00000000fffff984 */ /* 0x000fe20000000800 */
[----:B------:R-:W-:Y:S01]  /*2210*/  @!PT LDS RZ, [RZ] ;  /* 0x00000000fffff984 */ /* 0x000fe20000000800 */
[----:B------:R-:W-:Y:S01]  /*2220*/  @!PT LDS RZ, [RZ] ;  /* 0x00000000fffff984 */ /* 0x000fe20000000800 */
[----:B------:R-:W-:Y:S01]  /*2230*/  @!PT LDS RZ, [RZ] ;  /* 0x00000000fffff984 */ /* 0x000fe20000000800 */
[----:B------:R3:W-:Y:S06]  /*2240*/  MEMBAR.ALL.CTA ;  /* 0x0000000000007992 */ /* 0x0007ec0000008000 */
[----:B---3--:R-:W3:Y:S01]  /*2250*/  FENCE.VIEW.ASYNC.S ;  /* 0x00000000000073c6 */ /* 0x008ee20000000000 */
[----:B--2---:R-:W-:-:S13]  /*2260*/  LOP3.LUT P0, RZ, R6, 0x1, RZ, 0xc0, !PT ;  /* 0x0000000106ff7812 */ /* 0x004fda000780c0ff */
[----:B---3--:R-:W-:Y:S01]  /*2270*/  VOTEU.ANY UP1, P0 ;  /* 0x0000000000ff7886 */ /* 0x008fe20000020100 */
[----:B------:R-:W-:-:S13]  /*2280*/  PLOP3.LUT P0, PT, PT, PT, UP1, 0x80, 0x8 ;  /* 0x000000000008781c */ /* 0x000fda0003f0f018 */
[----:B-1----:R-:W-:Y:S02]  /*2290*/  @P0 LOP3.LUT R0, R5, 0xffff, RZ, 0xc0, !PT ;  /* 0x0000ffff05000812 */ /* 0x002fe400078ec0ff */
[----:B------:R-:W-:Y:S02]  /*22a0*/  @P0 MOV R2, R4 ;  /* 0x0000000400020202 */ /* 0x000fe40000000f00 */
[----:B------:R-:W-:Y:S01]  /*22b0*/  @P0 R2UR UR5, R0 ;  /* 0x00000000000502ca */ /* 0x000fe200000e0000 */
[----:B------:R-:W-:Y:S01]  /*22c0*/  VIADD R0, R3, 0x90 ;  /* 0x0000009003007836 */ /* 0x000fe20000000000 */
[----:B------:R-:W-:Y:S02]  /*22d0*/  @P0 SHF.R.U32.HI R4, RZ, 0x10, R5 ;  /* 0x00000010ff040819 */ /* 0x000fe40000011605 */
[----:B------:R-:W-:Y:S02]  /*22e0*/  @P0 R2UR UR6, R2 ;  /* 0x00000000020602ca */ /* 0x000fe400000e0000 */
[----:B------:R-:W-:-:S02]  /*22f0*/  PRMT R0, RZ, 0x654, R0 ;  /* 0x00000654ff007816 */ /* 0x000fc40000000000 */
[----:B------:R-:W-:Y:S02]  /*2300*/  @P0 R2UR UR4, R4 ;  /* 0x00000000040402ca */ /* 0x000fe400000e0000 */
[----:B------:R1:W-:Y:S03]  /*2310*/  SYNCS.ARRIVE.TRANS64.RED.A1T0 RZ, [R0+URZ], RZ ;  /* 0x000000ff00ff79a7 */ /* 0x0003e600081004ff */
[----:B------:R-:W-:-:S04]  /*2320*/  @UP1 UMOV UR37, UR5 ;  /* 0x0000000500251c82 */ /* 0x000fc80008000000 */
[----:B------:R-:W-:-:S04]  /*2330*/  @UP1 UMOV UR43, UR6 ;  /* 0x00000006002b1c82 */ /* 0x000fc80008000000 */
[----:B------:R-:W-:Y:S01]  /*2340*/  @UP1 UMOV UR36, UR4 ;  /* 0x0000000400241c82 */ /* 0x000fe20008000000 */
[----:B------:R-:W-:Y:S05]  /*2350*/  BRA.U !UP0, `(.L_x_40) ;  /* 0x0000000108d47547 */ /* 0x000fea000b800000 */
[----:B------:R-:W2:Y:S01]  /*2360*/  LDCU.128 UR12, c[0x0][0xb10] ;  /* 0x00016200ff0c77ac */ /* 0x000ea20008000c00 */
[----:B------:R-:W3:Y:S01]  /*2370*/  LDCU UR22, c[0x0][0xb20] ;  /* 0x00016400ff1677ac */ /* 0x000ee20008000800 */
[----:B------:R-:W4:Y:S01]  /*2380*/  LDCU UR20, c[0x0][0xb0c] ;  /* 0x00016180ff1477ac */ /* 0x000f220008000800 */
[----:B------:R-:W1:Y:S01]  /*2390*/  LDCU.64 UR8, c[0x0][0xb28] ;  /* 0x00016500ff0877ac */ /* 0x000e620008000a00 */
[----:B------:R-:W-:Y:S02]  /*23a0*/  UISETP.NE.AND UP3, UPT, UR42, 0x1, UPT ;  /* 0x000000012a00788c */ /* 0x000fe4000bf65270 */
[----:B--2---:R-:W-:Y:S02]  /*23b0*/  UIMAD.WIDE.U32 UR6, UR44, UR15, URZ ;  /* 0x0000000f2c0672a5 */ /* 0x004fe4000f8e00ff */
[----:B------:R-:W-:Y:S02]  /*23c0*/  UIMAD.WIDE.U32 UR4, UR45, UR12, URZ ;  /* 0x0000000c2d0472a5 */ /* 0x000fe4000f8e00ff */
[----:B------:R-:W-:-:S02]  /*23d0*/  UISETP.NE.AND UP0, UPT, UR14, 0x1, UPT ;  /* 0x000000010e00788c */ /* 0x000fc4000bf05270 */
[----:B------:R-:W-:Y:S01]  /*23e0*/  UIMAD.WIDE.U32 UR18, UR37, UR15, URZ ;  /* 0x0000000f251272a5 */ /* 0x000fe2000f8e00ff */
[----:B------:R-:W-:Y:S02]  /*23f0*/  UMOV UR6, UR7 ;  /* 0x0000000700067c82 */ /* 0x000fe40008000000 */
[----:B------:R-:W-:Y:S01]  /*2400*/  UMOV UR4, UR5 ;  /* 0x0000000500047c82 */ /* 0x000fe20008000000 */
[----:B---3--:R-:W-:Y:S02]  /*2410*/  USHF.R.U32.HI UR6, URZ, UR22, UR6 ;  /* 0x00000016ff067299 */ /* 0x008fe40008011606 */
[----:B----4-:R-:W-:Y:S02]  /*2420*/  UISETP.NE.AND UP2, UPT, UR20, 0x1, UPT ;  /* 0x000000011400788c */ /* 0x010fe4000bf45270 */
[----:B------:R-:W-:Y:S02]  /*2430*/  USHF.R.U32.HI UR4, URZ, UR13, UR4 ;  /* 0x0000000dff047299 */ /* 0x000fe40008011604 */
[----:B------:R-:W-:-:S02]  /*2440*/  USEL UR5, UR44, UR6, !UP0 ;  /* 0x000000062c057287 */ /* 0x000fc4000c000000 */
[----:B------:R-:W-:Y:S02]  /*2450*/  USEL UR6, UR45, UR4, !UP2 ;  /* 0x000000042d067287 */ /* 0x000fe4000d000000 */
[----:B-1----:R-:W-:Y:S01]  /*2460*/  UIMAD.WIDE.U32 UR10, UR5, UR8, URZ ;  /* 0x00000008050a72a5 */ /* 0x002fe2000f8e00ff */
[----:B------:R-:W-:Y:S01]  /*2470*/  UMOV UR4, UR19 ;  /* 0x0000001300047c82 */ /* 0x000fe20008000000 */
[----:B------:R-:W-:Y:S02]  /*2480*/  UIMAD.WIDE.U32 UR16, UR43, UR12, URZ ;  /* 0x0000000c2b1072a5 */ /* 0x000fe4000f8e00ff */
[----:B------:R-:W-:-:S03]  /*2490*/  UIMAD.WIDE.U32 UR18, UR6, UR8, URZ ;  /* 0x00000008061272a5 */ /* 0x000fc6000f8e00ff */
[----:B------:R-:W-:Y:S01]  /*24a0*/  UMOV UR10, UR11 ;  /* 0x0000000b000a7c82 */ /* 0x000fe20008000000 */
[----:B------:R-:W-:Y:S02]  /*24b0*/  USHF.R.U32.HI UR4, URZ, UR22, UR4 ;  /* 0x00000016ff047299 */ /* 0x000fe40008011604 */
[----:B------:R-:W-:Y:S01]  /*24c0*/  @UP3 USHF.R.U32.HI UR5, URZ, UR9, UR10 ;  /* 0x00000009ff053299 */ /* 0x000fe2000801160a */
[----:B------:R-:W-:Y:S01]  /*24d0*/  UMOV UR16, UR17 ;  /* 0x0000001100107c82 */ /* 0x000fe20008000000 */
[----:B------:R-:W-:Y:S01]  /*24e0*/  UMOV UR18, UR19 ;  /* 0x0000001300127c82 */ /* 0x000fe20008000000 */
[----:B------:R-:W-:Y:S02]  /*24f0*/  USHF.R.U32.HI UR13, URZ, UR13, UR16 ;  /* 0x0000000dff0d7299 */ /* 0x000fe40008011610 */
[----:B------:R-:W-:Y:S02]  /*2500*/  USEL UR4, UR37, UR4, !UP0 ;  /* 0x0000000425047287 */ /* 0x000fe4000c000000 */
[----:B------:R-:W-:-:S02]  /*2510*/  @UP3 USHF.R.U32.HI UR6, URZ, UR9, UR18 ;  /* 0x00000009ff063299 */ /* 0x000fc40008011612 */
[----:B------:R-:W-:Y:S02]  /*2520*/  UIMAD UR7, UR42, UR5, URZ ;  /* 0x000000052a0772a4 */ /* 0x000fe4000f8e02ff */
[----:B------:R-:W-:Y:S02]  /*2530*/  USEL UR5, UR43, UR13, !UP2 ;  /* 0x0000000d2b057287 */ /* 0x000fe4000d000000 */
[----:B------:R-:W-:Y:S02]  /*2540*/  UIMAD UR10, UR42, UR6, URZ ;  /* 0x000000062a0a72a4 */ /* 0x000fe4000f8e02ff */
[----:B------:R-:W-:Y:S02]  /*2550*/  UISETP.GE.AND UP0, UPT, UR4, UR7, UPT ;  /* 0x000000070400728c */ /* 0x000fe4000bf06270 */
[----:B------:R-:W-:Y:S02]  /*2560*/  UIMAD.WIDE.U32 UR12, UR4, UR8, URZ ;  /* 0x00000008040c72a5 */ /* 0x000fe4000f8e00ff */
[----:B------:R-:W-:-:S02]  /*2570*/  UISETP.GE.OR UP0, UPT, UR5, UR10, UP0 ;  /* 0x0000000a0500728c */ /* 0x000fc40008706670 */
        /* <DEDUP_REMOVED lines=19> */
.L_x_40:
[----:B------:R-:W2:Y:S02]  /*26b0*/  LDCU UR4, c[0x0][0xb30] ;  /* 0x00016600ff0477ac */ /* 0x000ea40008000800 */
[----:B--2---:R-:W-:-:S09]  /*26c0*/  UISETP.NE.AND UP0, UPT, UR4, 0x1, UPT ;  /* 0x000000010400788c */ /* 0x004fd2000bf05270 */
[----:B------:R-:W-:Y:S05]  /*26d0*/  BRA.U UP0, `(.L_x_41) ;  /* 0x0000000100447547 */ /* 0x000fea000b800000 */
[----:B------:R-:W2:Y:S01]  /*26e0*/  LDCU.128 UR8, c[0x0][0xb10] ;  /* 0x00016200ff0877ac */ /* 0x000ea20008000c00 */
[----:B------:R-:W3:Y:S01]  /*26f0*/  LDCU UR12, c[0x0][0xb0c] ;  /* 0x00016180ff0c77ac */ /* 0x000ee20008000800 */
[----:B------:R-:W4:Y:S01]  /*2700*/  LDCU UR13, c[0x0][0xb20] ;  /* 0x00016400ff0d77ac */ /* 0x000f220008000800 */
[----:B--2---:R-:W-:Y:S02]  /*2710*/  UIMAD.WIDE.U32 UR6, UR43, UR8, URZ ;  /* 0x000000082b0672a5 */ /* 0x004fe4000f8e00ff */
[----:B------:R-:W-:Y:S02]  /*2720*/  UIMAD.WIDE.U32 UR4, UR37, UR11, URZ ;  /* 0x0000000b250472a5 */ /* 0x000fe4000f8e00ff */
[----:B---3--:R-:W-:Y:S02]  /*2730*/  UISETP.NE.AND UP2, UPT, UR12, 0x1, UPT ;  /* 0x000000010c00788c */ /* 0x008fe4000bf45270 */
[----:B------:R-:W-:Y:S01]  /*2740*/  UISETP.NE.AND UP0, UPT, UR10, 0x1, UPT ;  /* 0x000000010a00788c */ /* 0x000fe2000bf05270 */
[----:B------:R-:W-:-:S02]  /*2750*/  UMOV UR6, UR7 ;  /* 0x0000000700067c82 */ /* 0x000fc40008000000 */
[----:B------:R-:W-:Y:S01]  /*2760*/  UMOV UR4, UR5 ;  /* 0x0000000500047c82 */ /* 0x000fe20008000000 */
[----:B------:R-:W-:Y:S02]  /*2770*/  USHF.R.U32.HI UR9, URZ, UR9, UR6 ;  /* 0x00000009ff097299 */ /* 0x000fe40008011606 */
[----:B----4-:R-:W-:Y:S02]  /*2780*/  USHF.R.U32.HI UR4, URZ, UR13, UR4 ;  /* 0x0000000dff047299 */ /* 0x010fe40008011604 */
[----:B------:R-:W-:Y:S02]  /*2790*/  USEL UR5, UR43, UR9, !UP2 ;  /* 0x000000092b057287 */ /* 0x000fe4000d000000 */
[----:B------:R-:W-:-:S04]  /*27a0*/  USEL UR4, UR37, UR4, !UP0 ;  /* 0x0000000425047287 */ /* 0x000fc8000c000000 */
[----:B------:R-:W-:Y:S02]  /*27b0*/  UIADD3 UR6, UPT, UPT, UR5, -UR4, URZ ;  /* 0x8000000405067290 */ /* 0x000fe4000fffe0ff */
[----:B------:R-:W-:Y:S02]  /*27c0*/  UIADD3 UR4, UPT, UPT, -UR5, UR4, URZ ;  /* 0x0000000405047290 */ /* 0x000fe4000fffe1ff */
[----:B------:R-:W-:Y:S02]  /*27d0*/  UIMAD UR37, UR6, UR10, UR37 ;  /* 0x0000000a062572a4 */ /* 0x000fe4000f8e0225 */
[----:B------:R-:W-:-:S12]  /*27e0*/  UIMAD UR43, UR4, UR12, UR43 ;  /* 0x0000000c042b72a4 */ /* 0x000fd8000f8e022b */
.L_x_41:
[----:B------:R-:W-:Y:S01]  /*27f0*/  VIADD R11, R11, 0x1 ;  /* 0x000000010b0b7836 */ /* 0x000fe20000000000 */
[----:B------:R-:W-:Y:S01]  /*2800*/  R2UR UR4, R82 ;  /* 0x00000000520472ca */ /* 0x000fe200000e0000 */
[----:B------:R-:W-:Y:S01]  /*2810*/  UIADD3 UR20, UPT, UPT, UR37, UR63, URZ ;  /* 0x0000003f25147290 */ /* 0x000fe2000fffe0ff */
[----:B------:R-:W-:Y:S02]  /*2820*/  PLOP3.LUT P1, PT, PT, PT, PT, 0x80, 0x8 ;  /* 0x000000000008781c */ /* 0x000fe40003f2f070 */
[----:B------:R-:W-:-:S04]  /*2830*/  ISETP.NE.AND P0, PT, R11, 0x2, PT ;  /* 0x000000020b00780c */ /* 0x000fc80003f05270 */
[----:B------:R-:W-:Y:S02]  /*2840*/  SEL R3, RZ, 0x1, P0 ;  /* 0x00000001ff037807 */ /* 0x000fe40000000000 */
[----:B------:R-:W-:Y:S02]  /*2850*/  SEL R11, R11, RZ, P0 ;  /* 0x000000ff0b0b7207 */ /* 0x000fe40000000000 */
[----:B------:R-:W-:Y:S01]  /*2860*/  LOP3.LUT R10, R10, R3, RZ, 0x3c, !PT ;  /* 0x000000030a0a7212 */ /* 0x000fe200078e3cff */
[----:B------:R-:W-:Y:S01]  /*2870*/  UIADD3 UR16, UPT, UPT, UR43, UR4, URZ ;  /* 0x000000042b107290 */ /* 0x000fe2000fffe0ff */
[----:B------:R-:W-:Y:S11]  /*2880*/  BRA.U UP1, `(.L_x_42) ;  /* 0xffffffed01d87547 */ /* 0x000ff6000b83ffff */
[----:B------:R-:W-:Y:S01]  /*2890*/  UIADD3 UR21, UPT, UPT, UR21, 0x18, URZ ;  /* 0x0000001815157890 */ /* 0x000fe2000fffe0ff */
[----:B------:R-:W-:-:S03]  /*28a0*/  SHF.L.U32 R3, R12, 0x1f, RZ ;  /* 0x0000001f0c037819 */ /* 0x000fc600000006ff */
[----:B------:R-:W-:-:S09]  /*28b0*/  ULEA UR4, UR23, UR21, 0x3 ;  /* 0x0000001517047291 */ /* 0x000fd2000f8e18ff */
[----:B------:R-:W2:Y:S02]  /*28c0*/  SYNCS.PHASECHK.TRANS64.TRYWAIT P0, [UR4], R3 ;  /* 0x00000003ff0075a7 */ /* 0x000ea40008001104 */
[----:B--2---:R-:W-:Y:S05]  /*28d0*/  @!P0 BRA `(.L_x_43) ;  /* 0x0000006c00c48947 */ /* 0x004fea0003800000 */
.L_x_142:
[----:B------:R-:W-:-:S04]  /*28e0*/  UIADD3 UR4, UPT, UPT, UR23, 0x1, URZ ;  /* 0x0000000117047890 */ /* 0x000fc8000fffe0ff */
[----:B------:R-:W-:-:S04]  /*28f0*/  UISETP.NE.AND UP0, UPT, UR4, 0x3, UPT ;  /* 0x000000030400788c */ /* 0x000fc8000bf05270 */
[----:B------:R-:W-:Y:S02]  /*2900*/  USEL UR6, URZ, 0x1, UP0 ;  /* 0x00000001ff067887 */ /* 0x000fe40008000000 */
[----:B------:R-:W-:-:S04]  /*2910*/  USEL UR4, UR4, URZ, UP0 ;  /* 0x000000ff04047287 */ /* 0x000fc80008000000 */
[----:B------:R-:W-:Y:S01]  /*2920*/  ULEA UR5, UR4, UR21, 0x3 ;  /* 0x0000001504057291 */ /* 0x000fe2000f8e18ff */
[----:B------:R-:W-:-:S04]  /*2930*/  LOP3.LUT R12, R12, UR6, RZ, 0x3c, !PT ;  /* 0x000000060c0c7c12 */ /* 0x000fc8000f8e3cff */
[----:B-1----:R-:W-:-:S04]  /*2940*/  SHF.L.U32 R3, R12, 0x1f, RZ ;  /* 0x0000001f0c037819 */ /* 0x002fc800000006ff */
[----:B------:R-:W1:Y:S02]  /*2950*/  SYNCS.PHASECHK.TRANS64.TRYWAIT P0, [UR5], R3 ;  /* 0x00000003ff0075a7 */ /* 0x000e640008001105 */
[----:B-1----:R-:W-:Y:S05]  /*2960*/  @!P0 BRA `(.L_x_44) ;  /* 0x0000006c00b88947 */ /* 0x002fea0003800000 */
.L_x_144:
[----:B------:R-:W-:-:S04]  /*2970*/  UIADD3 UR4, UPT, UPT, UR4, 0x1, URZ ;  /* 0x0000000104047890 */ /* 0x000fc8000fffe0ff */
[----:B------:R-:W-:-:S04]  /*2980*/  UISETP.NE.AND UP0, UPT, UR4, 0x3, UPT ;  /* 0x000000030400788c */ /* 0x000fc8000bf05270 */
[----:B------:R-:W-:Y:S02]  /*2990*/  USEL UR5, URZ, 0x1, UP0 ;  /* 0x00000001ff057887 */ /* 0x000fe40008000000 */
[----:B------:R-:W-:-:S04]  /*29a0*/  USEL UR4, UR4, URZ, UP0 ;  /* 0x000000ff04047287 */ /* 0x000fc80008000000 */
[----:B------:R-:W-:Y:S01]  /*29b0*/  ULEA UR4, UR4, UR21, 0x3 ;  /* 0x0000001504047291 */ /* 0x000fe2000f8e18ff */
[----:B-1----:R-:W-:-:S04]  /*29c0*/  LOP3.LUT R3, R12, UR5, RZ, 0x3c, !PT ;  /* 0x000000050c037c12 */ /* 0x002fc8000f8e3cff */
[----:B------:R-:W-:Y:S01]  /*29d0*/  SHF.L.U32 R3, R3, 0x1f, RZ ;  /* 0x0000001f03037819 */ /* 0x000fe200000006ff */
[----:B------:R-:W-:-:S07]  /*29e0*/  IMAD.U32 R0, RZ, RZ, UR4 ;  /* 0x00000004ff007e24 */ /* 0x000fce000f8e00ff */
.L_x_45:
[----:B-1----:R1:W2:Y:S02]  /*29f0*/  SYNCS.PHASECHK.TRANS64.TRYWAIT P0, [R0+URZ], R3 ;  /* 0x00000003000075a7 */ /* 0x0022a400080011ff */
[----:B--2---:R-:W-:Y:S05]  /*2a00*/  @!P0 NANOSLEEP.SYNCS 0x989680 ;  /* 0x009896800000895d */ /* 0x004fea0003900000 */
[----:B------:R-:W2:Y:S02]  /*2a10*/  @!P0 SYNCS.PHASECHK.TRANS64 P0, [R0+URZ], R3 ;  /* 0x00000003000085a7 */ /* 0x000ea400080010ff */
[----:B--2---:R-:W-:Y:S05]  /*2a20*/  @P0 EXIT ;  /* 0x000000000000094d */ /* 0x004fea0003800000 */
[----:B------:R-:W-:Y:S05]  /*2a30*/  BRA `(.L_x_45) ;  /* 0xfffffffc00ec7947 */ /* 0x000fea000383ffff */
.L_x_22:
[----:B------:R-:W-:-:S04]  /*2a40*/  UISETP.NE.AND UP0, UPT, UR47, URZ, UPT ;  /* 0x000000ff2f00728c */ /* 0x000fc8000bf05270 */
[----:B------:R-:W-:-:S09]  /*2a50*/  UISETP.NE.OR UP0, UPT, UR17, 0x1, UP0 ;  /* 0x000000011100788c */ /* 0x000fd20008705670 */
[----:B------:R-:W-:Y:S05]  /*2a60*/  BRA.U UP0, `(.L_x_46) ;  /* 0x0000000500487547 */ /* 0x000fea000b800000 */
[----:B------:R-:W-:Y:S01]  /*2a70*/  ISETP.GE.U32.AND P2, PT, R0, 0x2, PT ;  /* 0x000000020000780c */ /* 0x000fe20003f46070 */
[----:B------:R-:W-:Y:S01]  /*2a80*/  IMAD.MOV.U32 R12, RZ, RZ, 0x1 ;  /* 0x00000001ff0c7424 */ /* 0x000fe200078e00ff */
[----:B------:R-:W-:Y:S02]  /*2a90*/  CS2R R10, SRZ ;  /* 0x00000000000a7805 */ /* 0x000fe4000001ff00 */
[----:B------:R-:W-:Y:S01]  /*2aa0*/  CS2R R8, SRZ ;  /* 0x0000000000087805 */ /* 0x000fe2000001ff00 */
[----:B------:R-:W-:Y:S01]  /*2ab0*/  UMOV UR6, 0x400 ;  /* 0x0000040000067882 */ /* 0x000fe20000000000 */
[----:B------:R-:W-:Y:S01]  /*2ac0*/  UMOV UR5, URZ ;  /* 0x000000ff00057c82 */ /* 0x000fe20008000000 */
[----:B------:R-:W-:-:S12]  /*2ad0*/  ULEA UR6, UR47, UR6, 0x18 ;  /* 0x000000062f067291 */ /* 0x000fd8000f8ec0ff */
.L_x_50:
[----:B------:R-:W-:Y:S02]  /*2ae0*/  LEA R2, R8, UR6, 0x3 ;  /* 0x0000000608027c11 */ /* 0x000fe4000f8e18ff */
[----:B------:R-:W-:-:S03]  /*2af0*/  SHF.L.U32 R5, R9, 0x1f, RZ ;  /* 0x0000001f09057819 */ /* 0x000fc600000006ff */
[----:B------:R-:W-:Y:S01]  /*2b00*/  VIADD R4, R2, 0xf0 ;  /* 0x000000f002047836 */ /* 0x000fe20000000000 */
[----:B------:R-:W1:Y:S02]  /*2b10*/  SYNCS.PHASECHK.TRANS64.TRYWAIT P0, [R2+URZ+0xe0], R5 ;  /* 0x0000e005020075a7 */ /* 0x000e6400080011ff */
[----:B-1----:R-:W-:Y:S05]  /*2b20*/  @!P0 BRA `(.L_x_47) ;  /* 0x0000006c00608947 */ /* 0x002fea0003800000 */
.L_x_145:
[----:B------:R-:W-:Y:S01]  /*2b30*/  ULEA UR4, UR5, UR6, 0x3 ;  /* 0x0000000605047291 */ /* 0x000fe2000f8e18ff */
[----:B------:R-:W-:Y:S02]  /*2b40*/  PRMT R4, RZ, 0x654, R4 ;  /* 0x00000654ff047816 */ /* 0x000fe40000000004 */
[----:B-1----:R-:W-:Y:S01]  /*2b50*/  SHF.L.U32 R5, R12, 0x1f, RZ ;  /* 0x0000001f0c057819 */ /* 0x002fe200000006ff */
[----:B------:R-:W-:Y:S01]  /*2b60*/  UIADD3 UR7, UPT, UPT, UR4, 0x80, URZ ;  /* 0x0000008004077890 */ /* 0x000fe2000fffe0ff */
[----:B------:R1:W-:Y:S05]  /*2b70*/  SYNCS.ARRIVE.TRANS64.RED.A1T0 RZ, [R4+URZ], RZ ;  /* 0x000000ff04ff79a7 */ /* 0x0003ea00081004ff */
[----:B------:R-:W-:Y:S01]  /*2b80*/  IMAD.U32 R7, RZ, RZ, UR7 ;  /* 0x00000007ff077e24 */ /* 0x000fe2000f8e00ff */
[----:B------:R-:W2:Y:S04]  /*2b90*/  SYNCS.PHASECHK.TRANS64.TRYWAIT P0, [UR4+0x90], R5 ;  /* 0x00009005ff0075a7 */ /* 0x000ea80008001104 */
[----:B------:R-:W-:Y:S01]  /*2ba0*/  PRMT R6, R0, 0x654, R7 ;  /* 0x0000065400067816 */ /* 0x000fe20000000007 */
[----:B-1----:R-:W-:Y:S01]  /*2bb0*/  @!P2 IMAD.MOV.U32 R4, RZ, RZ, 0x10 ;  /* 0x00000010ff04a424 */ /* 0x002fe200078e00ff */
[----:B--2---:R-:W-:Y:S06]  /*2bc0*/  @!P0 BRA `(.L_x_48) ;  /* 0x0000006c004c8947 */ /* 0x004fec0003800000 */
.L_x_147:
[----:B------:R-:W-:Y:S01]  /*2bd0*/  ULEA UR8, UR5, UR6, 0x4 ;  /* 0x0000000605087291 */ /* 0x000fe2000f8e20ff */
[----:B------:R-:W-:Y:S01]  /*2be0*/  SEL R3, R6, R3, !P2 ;  /* 0x0000000306037207 */ /* 0x000fe20005000000 */
[----:B------:R-:W-:Y:S01]  /*2bf0*/  UIADD3 UR9, UPT, UPT, UR4, 0x80, URZ ;  /* 0x0000008004097890 */ /* 0x000fe2000fffe0ff */
[----:B-1----:R-:W-:Y:S01]  /*2c00*/  LEA R2, R11, UR6, 0x3 ;  /* 0x000000060b027c11 */ /* 0x002fe2000f8e18ff */
[----:B------:R-:W-:Y:S01]  /*2c10*/  UIADD3 UR8, UPT, UPT, UR8, 0x110, URZ ;  /* 0x0000011008087890 */ /* 0x000fe2000fffe0ff */
[----:B------:R-:W-:Y:S01]  /*2c20*/  SHF.L.U32 R5, R10, 0x1f, RZ ;  /* 0x0000001f0a057819 */ /* 0x000fe200000006ff */
[----:B------:R1:W-:Y:S01]  /*2c30*/  @!P2 SYNCS.ARRIVE.TRANS64.RED RZ, [R3+URZ], R4 ;  /* 0x0000000403ffa9a7 */ /* 0x0003e200080004ff */
[----:B------:R-:W-:Y:S01]  /*2c40*/  UIADD3 UR4, UPT, UPT, UR5, 0x1, URZ ;  /* 0x0000000105047890 */ /* 0x000fe2000fffe0ff */
[----:B------:R-:W-:-:S03]  /*2c50*/  VIADD R8, R8, 0x1 ;  /* 0x0000000108087836 */ /* 0x000fc60000000000 */
[----:B------:R-:W-:Y:S02]  /*2c60*/  UISETP.NE.AND UP0, UPT, UR4, 0x2, UPT ;  /* 0x000000020400788c */ /* 0x000fe4000bf05270 */
[----:B------:R-:W-:Y:S06]  /*2c70*/  UGETNEXTWORKID.BROADCAST [UR8], [UR9] ;  /* 0x00000000080073ca */ /* 0x000fec0008000100 */
[----:B------:R-:W-:Y:S01]  /*2c80*/  USEL UR7, URZ, 0x1, UP0 ;  /* 0x00000001ff077887 */ /* 0x000fe20008000000 */
[----:B------:R-:W-:Y:S01]  /*2c90*/  ISETP.NE.AND P0, PT, R8, 0x2, PT ;  /* 0x000000020800780c */ /* 0x000fe20003f05270 */
[----:B------:R-:W-:Y:S01]  /*2ca0*/  USEL UR5, UR4, URZ, UP0 ;  /* 0x000000ff04057287 */ /* 0x000fe20008000000 */
[----:B------:R-:W2:Y:S03]  /*2cb0*/  SYNCS.PHASECHK.TRANS64.TRYWAIT P1, [R2+URZ+0x80], R5 ;  /* 0x00008005020075a7 */ /* 0x000ea600080211ff */
[----:B------:R-:W-:Y:S01]  /*2cc0*/  LOP3.LUT R12, R12, UR7, RZ, 0x3c, !PT ;  /* 0x000000070c0c7c12 */ /* 0x000fe2000f8e3cff */
[----:B-12---:R-:W-:Y:S07]  /*2cd0*/  @!P1 BRA `(.L_x_49) ;  /* 0x0000006c00209947 */ /* 0x006fee0003800000 */
.L_x_148:
[C---:B------:R-:W-:Y:S01]  /*2ce0*/  LEA R4, R11.reuse, UR6, 0x4 ;  /* 0x000000060b047c11 */ /* 0x040fe2000f8e20ff */
[----:B-1----:R-:W-:Y:S01]  /*2cf0*/  VIADD R2, R2, 0x90 ;  /* 0x0000009002027836 */ /* 0x002fe20000000000 */
[----:B------:R-:W-:Y:S01]  /*2d00*/  SEL R8, R8, RZ, P0 ;  /* 0x000000ff08087207 */ /* 0x000fe20000000000 */
[----:B------:R-:W-:-:S03]  /*2d10*/  VIADD R11, R11, 0x1 ;  /* 0x000000010b0b7836 */ /* 0x000fc60000000000 */
[----:B------:R-:W1:Y:S01]  /*2d20*/  LDS.128 R4, [R4+0x110] ;  /* 0x0001100004047984 */ /* 0x000e620000000c00 */
[----:B------:R-:W-:Y:S02]  /*2d30*/  PRMT R2, RZ, 0x654, R2 ;  /* 0x00000654ff027816 */ /* 0x000fe40000000002 */
[C---:B------:R-:W-:Y:S01]  /*2d40*/  ISETP.NE.AND P1, PT, R11.reuse, 0x2, PT ;  /* 0x000000020b00780c */ /* 0x040fe20003f25270 */
[----:B------:R-:W-:Y:S01]  /*2d50*/  @!PT LDS RZ, [RZ] ;  /* 0x00000000fffff984 */ /* 0x000fe20000000800 */
[----:B------:R-:W-:Y:S01]  /*2d60*/  @!PT LDS RZ, [RZ] ;  /* 0x00000000fffff984 */ /* 0x000fe20000000800 */
[----:B------:R-:W-:Y:S01]  /*2d70*/  @!PT LDS RZ, [RZ] ;  /* 0x00000000fffff984 */ /* 0x000fe20000000800 */
[----:B------:R-:W-:Y:S01]  /*2d80*/  @!PT LDS RZ, [RZ] ;  /* 0x00000000fffff984 */ /* 0x000fe20000000800 */
[----:B------:R2:W-:Y:S06]  /*2d90*/  MEMBAR.ALL.CTA ;  /* 0x0000000000007992 */ /* 0x0005ec0000008000 */
[----:B--2---:R-:W2:Y:S01]  /*2da0*/  FENCE.VIEW.ASYNC.S ;  /* 0x00000000000073c6 */ /* 0x004ea20000000000 */
[----:B------:R-:W-:Y:S01]  /*2db0*/  SEL R11, R11, RZ, P1 ;  /* 0x000000ff0b0b7207 */ /* 0x000fe20000800000 */
[----:B--2---:R2:W-:Y:S01]  /*2dc0*/  SYNCS.ARRIVE.TRANS64.RED.A1T0 RZ, [R2+URZ], RZ ;  /* 0x000000ff02ff79a7 */ /* 0x0045e200081004ff */
[----:B-1----:R-:W-:-:S02]  /*2dd0*/  LOP3.LUT P3, RZ, R6, 0x1, RZ, 0xc0, !PT ;  /* 0x0000000106ff7812 */ /* 0x002fc4000786c0ff */
[----:B------:R-:W-:-:S04]  /*2de0*/  SEL R5, RZ, 0x1, P1 ;  /* 0x00000001ff057807 */ /* 0x000fc80000800000 */
[----:B------:R-:W-:Y:S02]  /*2df0*/  LOP3.LUT R10, R10, R5, RZ, 0x3c, !PT ;  /* 0x000000050a0a7212 */ /* 0x000fe400078e3cff */
[----:B--2---:R-:W-:-:S04]  /*2e00*/  SEL R2, RZ, 0x1, P0 ;  /* 0x00000001ff027807 */ /* 0x004fc80000000000 */
[----:B------:R-:W-:Y:S01]  /*2e10*/  LOP3.LUT R9, R9, R2, RZ, 0x3c, !PT ;  /* 0x0000000209097212 */ /* 0x000fe200078e3cff */
[----:B------:R-:W-:Y:S06]  /*2e20*/  @P3 BRA `(.L_x_50) ;  /* 0xfffffffc002c3947 */ /* 0x000fec000383ffff */
[----:B------:R-:W-:Y:S01]  /*2e30*/  ULEA UR4, UR5, UR6, 0x3 ;  /* 0x0000000605047291 */ /* 0x000fe2000f8e18ff */
[----:B------:R-:W-:-:S08]  /*2e40*/  SHF.L.U32 R3, R12, 0x1f, RZ ;  /* 0x0000001f0c037819 */ /* 0x000fd000000006ff */
[----:B------:R-:W1:Y:S02]  /*2e50*/  SYNCS.PHASECHK.TRANS64 P0, [UR4+0x90], R3 ;  /* 0x00009003ff0075a7 */ /* 0x000e640008001004 */
[----:B-1----:R-:W-:Y:S05]  /*2e60*/  @P0 BRA `(.L_x_51) ;  /* 0x0000000000080947 */ /* 0x002fea0003800000 */
[----:B------:R-:W1:Y:S02]  /*2e70*/  SYNCS.PHASECHK.TRANS64.TRYWAIT P0, [UR4+0x90], R3 ;  /* 0x00009003ff0075a7 */ /* 0x000e640008001104 */
[----:B-1----:R-:W-:Y:S05]  /*2e80*/  @!P0 BRA `(.L_x_52) ;  /* 0x0000006800c88947 */ /* 0x002fea0003800000 */
.L_x_51:
[----:B------:R-:W-:-:S04]  /*2e90*/  UIADD3 UR7, UPT, UPT, UR5, 0x1, URZ ;  /* 0x0000000105077890 */ /* 0x000fc8000fffe0ff */
[----:B------:R-:W-:-:S04]  /*2ea0*/  UISETP.NE.AND UP0, UPT, UR7, 0x2, UPT ;  /* 0x000000020700788c */ /* 0x000fc8000bf05270 */
[----:B------:R-:W-:Y:S02]  /*2eb0*/  USEL UR8, URZ, 0x1, UP0 ;  /* 0x00000001ff087887 */ /* 0x000fe40008000000 */
[----:B------:R-:W-:-:S04]  /*2ec0*/  USEL UR7, UR7, URZ, UP0 ;  /* 0x000000ff07077287 */ /* 0x000fc80008000000 */
[----:B------:R-:W-:Y:S01]  /*2ed0*/  ULEA UR7, UR7, UR6, 0x3 ;  /* 0x0000000607077291 */ /* 0x000fe2000f8e18ff */
[----:B-1----:R-:W-:-:S04]  /*2ee0*/  LOP3.LUT R3, R12, UR8, RZ, 0x3c, !PT ;  /* 0x000000080c037c12 */ /* 0x002fc8000f8e3cff */
[----:B------:R-:W-:-:S04]  /*2ef0*/  SHF.L.U32 R0, R3, 0x1f, RZ ;  /* 0x0000001f03007819 */ /* 0x000fc800000006ff */
[----:B------:R-:W1:Y:S02]  /*2f00*/  SYNCS.PHASECHK.TRANS64 P0, [UR7+0x90], R0 ;  /* 0x00009000ff0075a7 */ /* 0x000e640008001007 */
[----:B-1----:R-:W-:Y:S05]  /*2f10*/  @P0 EXIT ;  /* 0x000000000000094d */ /* 0x002fea0003800000 */
[----:B------:R-:W-:Y:S02]  /*2f20*/  SHF.L.U32 R3, R3, 0x1f, RZ ;  /* 0x0000001f03037819 */ /* 0x000fe400000006ff */
[----:B------:R-:W-:-:S07]  /*2f30*/  MOV R0, UR7 ;  /* 0x0000000700007c02 */ /* 0x000fce0008000f00 */
.L_x_53:
[----:B-1----:R1:W2:Y:S02]  /*2f40*/  SYNCS.PHASECHK.TRANS64.TRYWAIT P0, [R0+URZ+0x90], R3 ;  /* 0x00009003000075a7 */ /* 0x0022a400080011ff */
[----:B--2---:R-:W-:Y:S05]  /*2f50*/  @!P0 NANOSLEEP.SYNCS 0x989680 ;  /* 0x009896800000895d */ /* 0x004fea0003900000 */
[----:B------:R-:W2:Y:S02]  /*2f60*/  @!P0 SYNCS.PHASECHK.TRANS64 P0, [R0+URZ+0x90], R3 ;  /* 0x00009003000085a7 */ /* 0x000ea400080010ff */
[----:B--2---:R-:W-:Y:S05]  /*2f70*/  @P0 EXIT ;  /* 0x000000000000094d */ /* 0x004fea0003800000 */
[----:B------:R-:W-:Y:S05]  /*2f80*/  BRA `(.L_x_53) ;  /* 0xfffffffc00ec7947 */ /* 0x000fea000383ffff */
.L_x_46:
[----:B------:R-:W-:Y:S05]  /*2f90*/  BRA.U UP4, `(.L_x_54) ;  /* 0x00000011042c7547 */ /* 0x000fea000b800000 */
[----:B------:R-:W-:Y:S01]  /*2fa0*/  UMOV UR4, 0x40 ;  /* 0x0000004000047882 */ /* 0x000fe20000000000 */
[----:B------:R-:W-:Y:S01]  /*2fb0*/  NOP ;  /* 0x0000000000007918 */ /* 0x000fe20000000000 */
[----:B------:R-:W-:Y:S01]  /*2fc0*/  ULEA UR5, UR47, UR4, 0x18 ;  /* 0x000000042f057291 */ /* 0x000fe2000f8ec0ff */
[----:B------:R-:W-:Y:S02]  /*2fd0*/  UMOV UR6, 0x400 ;  /* 0x0000040000067882 */ /* 0x000fe40000000000 */
[----:B------:R-:W-:-:S06]  /*2fe0*/  ULEA UR6, UR47, UR6, 0x18 ;  /* 0x000000062f067291 */ /* 0x000fcc000f8ec0ff */
[----:B------:R-:W1:Y:S02]  /*2ff0*/  LDS.U8 R0, [UR5+0x1c] ;  /* 0x00001c05ff007984 */ /* 0x000e640008000000 */
[----:B-1----:R-:W-:-:S13]  /*3000*/  ISETP.NE.AND P0, PT, R0, RZ, PT ;  /* 0x000000ff0000720c */ /* 0x002fda0003f05270 */
[----:B------:R-:W-:Y:S05]  /*3010*/  @P0 BRA `(.L_x_55) ;  /* 0x0000000000580947 */ /* 0x000fea0003800000 */
[----:B------:R-:W-:-:S13]  /*3020*/  ELECT P0, URZ, PT ;  /* 0x0000000000ff782f */ /* 0x000fda0003800000 */
[----:B------:R-:W-:Y:S05]  /*3030*/  @!P0 BRA `(.L_x_56) ;  /* 0x0000000000608947 */ /* 0x000fea0003800000 */
[----:B------:R-:W-:Y:S01]  /*3040*/  UMOV UR4, 0x10 ;  /* 0x0000001000047882 */ /* 0x000fe20000000000 */
[----:B------:R-:W-:Y:S01]  /*3050*/  HFMA2 R0, -RZ, RZ, 0, 5.9604644775390625e-08 ;  /* 0x00000001ff007431 */ /* 0x000fe200000001ff */
[----:B------:R-:W-:-:S03]  /*3060*/  MOV R3, 0xffff ;  /* 0x0000ffff00037802 */ /* 0x000fc60000000f00 */
[----:B------:R-:W-:Y:S04]  /*3070*/  DEPBAR.LE SB1, 0x36 ;  /* 0x00009d800000791a */ /* 0x000fe80000000000 */
[----:B------:R-:W1:Y:S02]  /*3080*/  UTCATOMSWS.FIND_AND_SET.ALIGN UP0, UR4, UR4 ;  /* 0x00000004000475e3 */ /* 0x000e640008000800 */
[----:B-1----:R-:W-:Y:S01]  /*3090*/  MOV R4, UR4 ;  /* 0x0000000400047c02 */ /* 0x002fe20008000f00 */
[----:B------:R-:W-:Y:S06]  /*30a0*/  BRA.U UP0, `(.L_x_57) ;  /* 0x0000000100187547 */ /* 0x000fec000b800000 */
.L_x_58:
[----:B------:R-:W-:Y:S05]  /*30b0*/  NANOSLEEP 0x64 ;  /* 0x000000640000795d */ /* 0x000fea0003800000 */
[----:B------:R-:W-:-:S05]  /*30c0*/  UMOV UR4, 0x10 ;  /* 0x0000001000047882 */ /* 0x000fca0000000000 */
[----:B------:R-:W-:Y:S04]  /*30d0*/  DEPBAR.LE SB1, 0x36 ;  /* 0x00009d800000791a */ /* 0x000fe80000000000 */
[----:B------:R-:W1:Y:S02]  /*30e0*/  UTCATOMSWS.FIND_AND_SET.ALIGN UP0, UR4, UR4 ;  /* 0x00000004000475e3 */ /* 0x000e640008000800 */
[----:B-1----:R-:W-:Y:S01]  /*30f0*/  MOV R4, UR4 ;  /* 0x0000000400047c02 */ /* 0x002fe20008000f00 */
[----:B------:R-:W-:Y:S05]  /*3100*/  BRA.U !UP0, `(.L_x_58) ;  /* 0xfffffffd08e87547 */ /* 0x000fea000b83ffff */
.L_x_57:
[-C--:B------:R-:W-:Y:S02]  /*3110*/  SHF.L.U32 R3, R3, R4.reuse, RZ ;  /* 0x0000000403037219 */ /* 0x080fe400000006ff */
[----:B------:R-:W-:Y:S01]  /*3120*/  SHF.L.U32 R0, R0, R4, RZ ;  /* 0x0000000400007219 */ /* 0x000fe200000006ff */
[----:B------:R-:W-:Y:S02]  /*3130*/  IMAD.SHL.U32 R4, R4, 0x20, RZ ;  /* 0x0000002004047824 */ /* 0x000fe400078e00ff */
[----:B------:R1:W-:Y:S04]  /*3140*/  ATOMS.OR RZ, [UR5+0x14], R3 ;  /* 0x00001403ffff798c */ /* 0x0003e8000b000005 */
[----:B------:R1:W-:Y:S04]  /*3150*/  ATOMS.OR RZ, [UR5+0x18], R0 ;  /* 0x00001800ffff798c */ /* 0x0003e8000b000005 */
[----:B------:R1:W-:Y:S01]  /*3160*/  STS [UR6+0x130], R4 ;  /* 0x00013004ff007988 */ /* 0x0003e20008000806 */
[----:B------:R-:W-:Y:S05]  /*3170*/  BRA `(.L_x_56) ;  /* 0x0000000000107947 */ /* 0x000fea0003800000 */
.L_x_55:
[----:B------:R-:W-:Y:S02]  /*3180*/  MOV R0, 0xffffffff ;  /* 0xffffffff00007802 */ /* 0x000fe40000000f00 */
[----:B------:R-:W-:-:S03]  /*3190*/  MOV R4, 0x31c0 ;  /* 0x000031c000047802 */ /* 0x000fc60000000f00 */
[----:B------:R1:W-:Y:S04]  /*31a0*/  STS [UR6+0x130], R0 ;  /* 0x00013000ff007988 */ /* 0x0003e80008000806 */
[----:B-1---5:R-:W-:Y:S05]  /*31b0*/  CALL.REL.NOINC `($__internal_1_$__cuda_sm10x_tcgen05_guardrail_trap_phase_invalid_during_alloc) ;  /* 0x0000007000147944 */ /* 0x022fea0003c00000 */
.L_x_56:
[----:B------:R-:W-:Y:S05]  /*31c0*/  WARPSYNC.ALL ;  /* 0x0000000000007948 */ /* 0x000fea0003800000 */
[----:B------:R-:W2:Y:S01]  /*31d0*/  S2UR UR4, SR_CgaCtaId ;  /* 0x00000000000479c3 */ /* 0x000ea20000008800 */
[----:B------:R-:W-:Y:S01]  /*31e0*/  UMOV UR41, 0x400 ;  /* 0x0000040000297882 */ /* 0x000fe20000000000 */
[----:B------:R-:W-:-:S06]  /*31f0*/  NOP ;  /* 0x0000000000007918 */ /* 0x000fcc0000000000 */
[----:B------:R-:W-:Y:S06]  /*3200*/  BAR.ARV 0x6, 0xa0 ;  /* 0x0182800000007b1d */ /* 0x000fec0000002000 */
[----:B------:R-:W3:Y:S01]  /*3210*/  LDCU UR6, c[0x0][0x38c] ;  /* 0x00007180ff0677ac */ /* 0x000ee20008000800 */
[----:B------:R-:W-:Y:S01]  /*3220*/  LOP3.LUT R2, R2, 0xffff, RZ, 0xc0, !PT ;  /* 0x0000ffff02027812 */ /* 0x000fe200078ec0ff */
[----:B------:R-:W-:Y:S01]  /*3230*/  IMAD.MOV.U32 R11, RZ, RZ, 0x1 ;  /* 0x00000001ff0b7424 */ /* 0x000fe200078e00ff */
[----:B------:R-:W-:Y:S01]  /*3240*/  CS2R R8, SRZ ;  /* 0x0000000000087805 */ /* 0x000fe2000001ff00 */
[----:B------:R-:W4:Y:S01]  /*3250*/  LDCU UR7, c[0x0][0x38c] ;  /* 0x00007180ff0777ac */ /* 0x000f220008000800 */
[----:B------:R-:W-:Y:S01]  /*3260*/  R2UR UR42, R2 ;  /* 0x00000000022a72ca */ /* 0x000fe200000e0000 */
[----:B------:R-:W-:Y:S01]  /*3270*/  IMAD.MOV.U32 R10, RZ, RZ, RZ ;  /* 0x000000ffff0a7224 */ /* 0x000fe200078e00ff */
[----:B------:R-:W-:Y:S01]  /*3280*/  UMOV UR46, URZ ;  /* 0x000000ff002e7c82 */ /* 0x000fe20008000000 */
[----:B------:R-:W-:Y:S01]  /*3290*/  UMOV UR39, URZ ;  /* 0x000000ff00277c82 */ /* 0x000fe20008000000 */
[----:B--2---:R-:W-:Y:S01]  /*32a0*/  ULEA UR41, UR4, UR41, 0x18 ;  /* 0x0000002904297291 */ /* 0x004fe2000f8ec0ff */
[----:B------:R-:W-:Y:S01]  /*32b0*/  UMOV UR62, 0x0 ;  /* 0x00000000003e7882 */ /* 0x000fe20000000000 */
[----:B------:R-:W-:-:S02]  /*32c0*/  UMOV UR63, 0x8200010 ;  /* 0x08200010003f7882 */ /* 0x000fc40000000000 */
[----:B------:R-:W-:Y:S02]  /*32d0*/  UIADD3 UR5, UPT, UPT, UR41, 0x8400, URZ ;  /* 0x0000840029057890 */ /* 0x000fe4000fffe0ff */
[----:B------:R-:W-:Y:S02]  /*32e0*/  UIADD3 UR4, UPT, UPT, UR41, 0x20400, URZ ;  /* 0x0002040029047890 */ /* 0x000fe4000fffe0ff */
[----:B---3--:R-:W-:Y:S01]  /*32f0*/  UIADD3 UR6, UPT, UPT, UR6, 0x7f, URZ ;  /* 0x0000007f06067890 */ /* 0x008fe2000fffe0ff */
[----:B-1----:R-:W1:Y:S01]  /*3300*/  LDS R0, [UR41+0x130] ;  /* 0x00013029ff007984 */ /* 0x002e620008000800 */
[----:B------:R-:W-:Y:S02]  /*3310*/  USHF.R.U32.HI UR5, URZ, 0x4, UR5 ;  /* 0x00000004ff057899 */ /* 0x000fe40008011605 */
[----:B------:R-:W-:Y:S02]  /*3320*/  USHF.R.S32.HI UR47, URZ, 0x1f, UR6 ;  /* 0x0000001fff2f7899 */ /* 0x000fe40008011406 */
[----:B------:R-:W-:-:S02]  /*3330*/  USHF.R.U32.HI UR4, URZ, 0x4, UR4 ;  /* 0x00000004ff047899 */ /* 0x000fc40008011604 */
[----:B------:R-:W-:Y:S02]  /*3340*/  ULEA.HI UR47, UR47, UR6, URZ, 0x7 ;  /* 0x000000062f2f7291 */ /* 0x000fe4000f8f38ff */
[----:B------:R-:W-:Y:S02]  /*3350*/  ULOP3.LUT UR5, UR5, 0x3fff, URZ, 0xc0, !UPT ;  /* 0x00003fff05057892 */ /* 0x000fe4000f8ec0ff */
[----:B------:R-:W-:Y:S02]  /*3360*/  USHF.R.S32.HI UR47, URZ, 0x7, UR47 ;  /* 0x00000007ff2f7899 */ /* 0x000fe4000801142f */
[----:B------:R-:W-:Y:S02]  /*3370*/  ULOP3.LUT UR4, UR4, 0x3fff, URZ, 0xc0, !UPT ;  /* 0x00003fff04047892 */ /* 0x000fe4000f8ec0ff */
[----:B------:R-:W-:Y:S01]  /*3380*/  UISETP.LT.AND UP0, UPT, UR47, 0x1, UPT ;  /* 0x000000012f00788c */ /* 0x000fe2000bf01270 */
[----:B------:R-:W-:Y:S01]  /*3390*/  UMOV UR60, 0x0 ;  /* 0x00000000003c7882 */ /* 0x000fe20000000000 */
[----:B------:R-:W-:-:S02]  /*33a0*/  UMOV UR61, 0x8200010 ;  /* 0x08200010003d7882 */ /* 0x000fc40000000000 */
[----:B------:R-:W-:Y:S01]  /*33b0*/  USEL UR64, UR47, 0x1, !UP0 ;  /* 0x000000012f407887 */ /* 0x000fe2000c000000 */
[----:B------:R-:W-:Y:S01]  /*33c0*/  UMOV UR58, 0x0 ;  /* 0x00000000003a7882 */ /* 0x000fe20000000000 */
[----:B------:R-:W-:Y:S01]  /*33d0*/  UMOV UR59, 0x8200010 ;  /* 0x08200010003b7882 */ /* 0x000fe20000000000 */
[----:B------:R-:W-:Y:S01]  /*33e0*/  UMOV UR56, 0x0 ;  /* 0x0000000000387882 */ /* 0x000fe20000000000 */
[----:B------:R-:W-:Y:S01]  /*33f0*/  UMOV UR57, 0x8200010 ;  /* 0x0820001000397882 */ /* 0x000fe20000000000 */
[----:B------:R-:W-:Y:S01]  /*3400*/  UMOV UR54, 0x0 ;  /* 0x0000000000367882 */ /* 0x000fe20000000000 */
[----:B------:R-:W-:Y:S01]  /*3410*/  UMOV UR55, 0x8200010 ;  /* 0x0820001000377882 */ /* 0x000fe20000000000 */
[----:B------:R-:W-:Y:S01]  /*3420*/  UMOV UR52, 0x0 ;  /* 0x0000000000347882 */ /* 0x000fe20000000000 */
[----:B------:R-:W-:Y:S01]  /*3430*/  UMOV UR53, 0x8200010 ;  /* 0x0820001000357882 */ /* 0x000fe20000000000 */
[----:B------:R-:W-:Y:S02]  /*3440*/  ULOP3.LUT UR43, UR5, 0x10000, URZ, 0xfc, !UPT ;  /* 0x00010000052b7892 */ /* 0x000fe4000f8efcff */
[----:B------:R-:W-:-:S02]  /*3450*/  ULOP3.LUT UR44, UR4, 0x10000, URZ, 0xfc, !UPT ;  /* 0x00010000042c7892 */ /* 0x000fc4000f8efcff */
[----:B------:R-:W-:Y:S02]  /*3460*/  UIADD3 UR64, UPT, UPT, -UR64, URZ, URZ ;  /* 0x000000ff40407290 */ /* 0x000fe4000fffe1ff */
[----:B----4-:R-:W-:Y:S01]  /*3470*/  UISETP.GE.AND UP4, UPT, UR7, 0x1, UPT ;  /* 0x000000010700788c */ /* 0x010fe2000bf86270 */
[----:B------:R-:W-:Y:S01]  /*3480*/  UMOV UR50, 0x0 ;  /* 0x0000000000327882 */ /* 0x000fe20000000000 */
[----:B------:R-:W-:Y:S01]  /*3490*/  UMOV UR51, 0x8200010 ;  /* 0x0820001000337882 */ /* 0x000fe20000000000 */
[----:B------:R-:W-:Y:S01]  /*34a0*/  UMOV UR48, 0x0 ;  /* 0x0000000000307882 */ /* 0x000fe20000000000 */
[----:B-1----:R-:W-:Y:S01]  /*34b0*/  R2UR UR65, R0 ;  /* 0x00000000004172ca */ /* 0x002fe200000e0000 */
[----:B------:R-:W-:-:S14]  /*34c0*/  UMOV UR49, 0x8200010 ;  /* 0x0820001000317882 */ /* 0x000fdc0000000000 */
.L_x_65:
[----:B------:R-:W-:Y:S02]  /*34d0*/  LEA R0, R10, UR41, 0x3 ;  /* 0x000000290a007c11 */ /* 0x000fe4000f8e18ff */
[----:B------:R-:W-:Y:S02]  /*34e0*/  SHF.L.U32 R5, R9, 0x1f, RZ ;  /* 0x0000001f09057819 */ /* 0x000fe400000006ff */
[----:B------:R-:W-:Y:S01]  /*34f0*/  PLOP3.LUT P0, PT, PT, PT, UP4, 0x80, 0x8 ;  /* 0x000000000008781c */ /* 0x000fe20003f0f048 */
[----:B------:R-:W-:Y:S01]  /*3500*/  VIADD R3, R0, 0x90 ;  /* 0x0000009000037836 */ /* 0x000fe20000000000 */
[----:B-1----:R-:W1:Y:S02]  /*3510*/  SYNCS.PHASECHK.TRANS64.TRYWAIT P1, [R0+URZ+0x80], R5 ;  /* 0x00008005000075a7 */ /* 0x002e6400080211ff */
[----:B-1-3--:R-:W-:Y:S09]  /*3520*/  @!P1 BRA `(.L_x_59) ;  /* 0x0000006400389947 */ /* 0x00aff20003800000 */
.L_x_150:
[----:B------:R-:W-:Y:S01]  /*3530*/  LEA R4, R10, UR41, 0x4 ;  /* 0x000000290a047c11 */ /* 0x000fe2000f8e20ff */
[----:B------:R-:W-:Y:S01]  /*3540*/  @UP4 ULEA UR4, UR39, UR41, 0x3 ;  /* 0x0000002927044291 */ /* 0x000fe2000f8e18ff */
[----:B------:R-:W-:Y:S01]  /*3550*/  PLOP3.LUT P2, PT, PT, PT, PT, 0x80, 0x8 ;  /* 0x000000000008781c */ /* 0x000fe20003f4f070 */
[----:B------:R-:W-:Y:S01]  /*3560*/  ULEA UR45, UR46, UR41, 0x3 ;  /* 0x000000292e2d7291 */ /* 0x000fe2000f8e18ff */
[----:B------:R-:W-:Y:S01]  /*3570*/  PRMT R3, RZ, 0x654, R3 ;  /* 0x00000654ff037816 */ /* 0x000fe20000000003 */
[----:B------:R-:W-:Y:S01]  /*3580*/  ULEA UR36, UR46, UR65, 0x7 ;  /* 0x000000412e247291 */ /* 0x000fe2000f8e38ff */
[----:B-1----:R-:W1:Y:S01]  /*3590*/  LDS.128 R4, [R4+0x110] ;  /* 0x0001100004047984 */ /* 0x002e620000000c00 */
[----:B------:R-:W-:Y:S02]  /*35a0*/  @P0 SHF.L.U32 R2, R8, 0x1f, RZ ;  /* 0x0000001f08020819 */ /* 0x000fe400000006ff */
[----:B------:R-:W-:Y:S01]  /*35b0*/  SHF.L.U32 R0, R11, 0x1f, RZ ;  /* 0x0000001f0b007819 */ /* 0x000fe200000006ff */
[----:B------:R-:W-:Y:S01]  /*35c0*/  @!PT LDS RZ, [RZ] ;  /* 0x00000000fffff984 */ /* 0x000fe20000000800 */
[----:B------:R-:W-:Y:S01]  /*35d0*/  @!PT LDS RZ, [RZ] ;  /* 0x00000000fffff984 */ /* 0x000fe20000000800 */
[----:B------:R-:W-:Y:S01]  /*35e0*/  @!PT LDS RZ, [RZ] ;  /* 0x00000000fffff984 */ /* 0x000fe20000000800 */
[----:B------:R-:W-:Y:S01]  /*35f0*/  @!PT LDS RZ, [RZ] ;  /* 0x00000000fffff984 */ /* 0x000fe20000000800 */
[----:B------:R2:W-:Y:S06]  /*3600*/  MEMBAR.ALL.CTA ;  /* 0x0000000000007992 */ /* 0x0005ec0000008000 */
[----:B--2---:R-:W2:Y:S02]  /*3610*/  FENCE.VIEW.ASYNC.S ;  /* 0x00000000000073c6 */ /* 0x004ea40000000000 */
[----:B--2---:R2:W-:Y:S01]  /*3620*/  SYNCS.ARRIVE.TRANS64.RED.A1T0 RZ, [R3+URZ], RZ ;  /* 0x000000ff03ff79a7 */ /* 0x0045e200081004ff */
[----:B------:R2:W3:Y:S01]  /*3630*/  @P0 SYNCS.PHASECHK.TRANS64.TRYWAIT P2, [UR4], R2 ;  /* 0x00000002ff0005a7 */ /* 0x0004e20008041104 */
[----:B-1----:R-:W-:Y:S01]  /*3640*/  LOP3.LUT P1, RZ, R6, 0x1, RZ, 0xc0, !PT ;  /* 0x0000000106ff7812 */ /* 0x002fe2000782c0ff */
[----:B------:R-:W1:Y:S02]  /*3650*/  SYNCS.PHASECHK.TRANS64.TRYWAIT P0, [UR45+0xc0], R0 ;  /* 0x0000c000ff0075a7 */ /* 0x000e64000800112d */
[----:B-123--:R-:W-:Y:S10]  /*3660*/  @!P0 BRA `(.L_x_60) ;  /* 0x0000006000fc8947 */ /* 0x00eff40003800000 */
.L_x_152:
[----:B------:R-:W-:Y:S01]  /*3670*/  IADD3 R10, PT, PT, R10, 0x1, RZ ;  /* 0x000000010a0a7810 */ /* 0x000fe20007ffe0ff */
[----:B------:R-:W-:Y:S06]  /*3680*/  BRA.U !UP4, `(.L_x_61) ;  /* 0x000000050c107547 */ /* 0x000fec000b800000 */
[----:B------:R-:W-:Y:S01]  /*3690*/  UPLOP3.LUT UP2, UPT, UPT, UPT, UPT, 0x40, 0x4 ;  /* 0x000000000004789c */ /* 0x000fe20003f4e870 */
[----:B------:R-:W-:Y:S01]  /*36a0*/  UMOV UR38, UR64 ;  /* 0x0000004000267c82 */ /* 0x000fe20008000000 */
[----:B------:R-:W-:Y:S01]  /*36b0*/  UMOV UR37, UR47 ;  /* 0x0000002f00257c82 */ /* 0x000fe20008000000 */
[----:B------:R-:W-:-:S08]  /*36c0*/  UMOV UR5, UR39 ;  /* 0x0000002700057c82 */ /* 0x000fd00008000000 */
.L_x_64:
[----:B------:R-:W-:Y:S02]  /*36d0*/  UIADD3 UR38, UPT, UPT, UR38, 0x1, URZ ;  /* 0x0000000126267890 */ /* 0x000fe4000fffe0ff */
[----:B------:R-:W-:Y:S02]  /*36e0*/  ULEA UR7, UR5, UR41, 0x3 ;  /* 0x0000002905077291 */ /* 0x000fe4000f8e18ff */
[----:B------:R-:W-:Y:S01]  /*36f0*/  UISETP.NE.AND UP3, UPT, UR38, URZ, UPT ;  /* 0x000000ff2600728c */ /* 0x000fe2000bf65270 */
[----:B--23--:R-:W-:Y:S10]  /*3700*/  @P2 BRA `(.L_x_62) ;  /* 0x00000000000c2947 */ /* 0x00cff40003800000 */
[----:B-1----:R-:W-:Y:S04]  /*3710*/  SHF.L.U32 R3, R8, 0x1f, RZ ;  /* 0x0000001f08037819 */ /* 0x002fe800000006ff */
[----:B------:R-:W1:Y:S02]  /*3720*/  SYNCS.PHASECHK.TRANS64.TRYWAIT P0, [UR7], R3 ;  /* 0x00000003ff0075a7 */ /* 0x000e640008001107 */
[----:B-1----:R-:W-:Y:S05]  /*3730*/  @!P0 BRA `(.L_x_63) ;  /* 0x0000006000e08947 */ /* 0x002fea0003800000 */
.L_x_62:
[----:B------:R-:W-:Y:S01]  /*3740*/  UISETP.NE.AND UP0, UPT, UR37, 0x1, UPT ;  /* 0x000000012500788c */ /* 0x000fe2000bf05270 */
[----:B------:R-:W-:Y:S01]  /*3750*/  PLOP3.LUT P2, PT, PT, PT, PT, 0x80, 0x8 ;  /* 0x000000000008781c */ /* 0x000fe20003f4f070 */
[----:B------:R-:W-:Y:S02]  /*3760*/  UIADD3 UR4, UPT, UPT, UR5, 0x1, URZ ;  /* 0x0000000105047890 */ /* 0x000fe4000fffe0ff */
[----:B------:R-:W-:Y:S02]  /*3770*/  UIADD3 UR40, UPT, UPT, UR7, 0x18, URZ ;  /* 0x0000001807287890 */ /* 0x000fe4000fffe0ff */
[----:B------:R-:W-:Y:S01]  /*3780*/  UISETP.NE.AND UP1, UPT, UR4, 0x3, UPT ;  /* 0x000000030400788c */ /* 0x000fe2000bf25270 */
[----:B------:R-:W-:Y:S01]  /*3790*/  PLOP3.LUT P0, PT, PT, PT, UP0, 0x80, 0x8 ;  /* 0x000000000008781c */ /* 0x000fe20003f0f008 */
[----:B------:R-:W-:Y:S02]  /*37a0*/  UIADD3 UR37, UPT, UPT, UR37, -0x1, URZ ;  /* 0xffffffff25257890 */ /* 0x000fe4000fffe0ff */
[----:B------:R-:W-:Y:S02]  /*37b0*/  USEL UR6, URZ, 0x1, UP1 ;  /* 0x00000001ff067887 */ /* 0x000fe40008800000 */
[----:B------:R-:W-:Y:S01]  /*37c0*/  USEL UR39, UR4, URZ, UP1 ;  /* 0x000000ff04277287 */ /* 0x000fe20008800000 */
[----:B------:R-:W-:Y:S01]  /*37d0*/  UMOV UR7, 0x40004040 ;  /* 0x4000404000077882 */ /* 0x000fe20000000000 */
[----:B------:R-:W-:Y:S02]  /*37e0*/  UMOV UR35, 0x40004040 ;  /* 0x4000404000237882 */ /* 0x000fe40000000000 */
[----:B------:R-:W-:Y:S01]  /*37f0*/  @UP0 ULEA UR4, UR39, UR41, 0x3 ;  /* 0x0000002927040291 */ /* 0x000fe2000f8e18ff */
[----:B------:R-:W-:Y:S01]  /*3800*/  LOP3.LUT R8, R8, UR6, RZ, 0x3c, !PT ;  /* 0x0000000608087c12 */ /* 0x000fe2000f8e3cff */
[----:B------:R-:W-:Y:S01]  /*3810*/  ULEA UR6, UR5, UR44, 0xb ;  /* 0x0000002c05067291 */ /* 0x000fe2000f8e58ff */
[----:B------:R-:W-:Y:S02]  /*3820*/  UMOV UR33, 0x40004040 ;  /* 0x4000404000217882 */ /* 0x000fe40000000000 */
[----:B-1----:R-:W-:Y:S01]  /*3830*/  @P0 SHF.L.U32 R0, R8, 0x1f, RZ ;  /* 0x0000001f08000819 */ /* 0x002fe200000006ff */
[----:B------:R-:W-:Y:S02]  /*3840*/  UIADD3 UR34, UPT, UPT, UR6, 0x2, URZ ;  /* 0x0000000206227890 */ /* 0x000fe4000fffe0ff */
[----:B------:R-:W-:Y:S01]  /*3850*/  UIADD3 UR30, UPT, UPT, UR6, 0x4, URZ ;  /* 0x00000004061e7890 */ /* 0x000fe2000fffe0ff */
[----:B------:R2:W3:Y:S01]  /*3860*/  @P0 SYNCS.PHASECHK.TRANS64.TRYWAIT P2, [UR4], R0 ;  /* 0x00000000ff0005a7 */ /* 0x0004e20008041104 */
[----:B------:R-:W-:Y:S02]  /*3870*/  ULEA UR4, UR5, UR43, 0xb ;  /* 0x0000002b05047291 */ /* 0x000fe4000f8e58ff */
[----:B------:R-:W-:Y:S02]  /*3880*/  UIADD3 UR26, UPT, UPT, UR6, 0x6, URZ ;  /* 0x00000006061a7890 */ /* 0x000fe4000fffe0ff */
        /* <DEDUP_REMOVED lines=10> */
[----:B------:R-:W-:Y:S01]  /*3930*/  UIADD3 UR8, UPT, UPT, UR4, 0x406, URZ ;  /* 0x0000040604087890 */ /* 0x000fe2000fffe0ff */
[----:B------:R-:W-:Y:S01]  /*3940*/  UMOV UR5, 0x40004040 ;  /* 0x4000404000057882 */ /* 0x000fe20000000000 */
[----:B------:R-:W-:Y:S01]  /*3950*/  UMOV UR31, 0x40004040 ;  /* 0x40004040001f7882 */ /* 0x000fe20000000000 */
[----:B------:R1:W-:Y:S01]  /*3960*/  UTCHMMA gdesc[UR4], gdesc[UR6], tmem[UR36], tmem[UR62], idesc[UR63], UP2 ;  /* 0x00ff3e06040075ea */ /* 0x0003e20009000024 */
[----:B------:R-:W-:Y:S01]  /*3970*/  UPLOP3.LUT UP2, UPT, UPT, UPT, UPT, 0x80, 0x8 ;  /* 0x000000000008789c */ /* 0x000fe20003f4f070 */
[----:B------:R2:W-:Y:S01]  /*3980*/  UTCHMMA gdesc[UR32], gdesc[UR34], tmem[UR36], tmem[UR60], idesc[UR61], UPT ;  /* 0x00ff3c22200075ea */ /* 0x0005e2000b800024 */
[----:B------:R-:W-:Y:S01]  /*3990*/  UMOV UR29, 0x40004040 ;  /* 0x40004040001d7882 */ /* 0x000fe20000000000 */
[----:B------:R-:W-:Y:S01]  /*39a0*/  UMOV UR27, 0x40004040 ;  /* 0x40004040001b7882 */ /* 0x000fe20000000000 */
        /* <DEDUP_REMOVED lines=12> */
[----:B------:R-:W-:Y:S01]  /*3a70*/  UMOV UR9, 0x40004040 ;  /* 0x4000404000097882 */ /* 0x000fe20000000000 */
[----:B------:R2:W-:Y:S01]  /*3a80*/  UTCHMMA gdesc[UR12], gdesc[UR14], tmem[UR36], tmem[UR50], idesc[UR51], UPT ;  /* 0x00ff320e0c0075ea */ /* 0x0005e2000b800024 */
[----:B------:R2:W-:Y:S01]  /*3a90*/  UTCHMMA gdesc[UR8], gdesc[UR10], tmem[UR36], tmem[UR48], idesc[UR49], UPT ;  /* 0x00ff300a080075ea */ /* 0x0005e2000b800024 */
[----:B------:R2:W-:Y:S01]  /*3aa0*/  UTCBAR.MULTICAST [UR40], URZ, UR42 ;  /* 0x000000ff280073e9 */ /* 0x0005e2000800082a */
[----:B-1----:R-:W-:Y:S01]  /*3ab0*/  UMOV UR5, UR39 ;  /* 0x0000002700057c82 */ /* 0x002fe20008000000 */
[----:B------:R-:W-:Y:S05]  /*3ac0*/  BRA.U UP3, `(.L_x_64) ;  /* 0xfffffffd03007547 */ /* 0x000fea000b83ffff */
.L_x_61:
[----:B------:R-:W-:Y:S01]  /*3ad0*/  UIADD3 UR4, UPT, UPT, UR46, 0x1, URZ ;  /* 0x000000012e047890 */ /* 0x000fe2000fffe0ff */
[C---:B------:R-:W-:Y:S01]  /*3ae0*/  ISETP.NE.AND P0, PT, R10.reuse, 0x2, PT ;  /* 0x000000020a00780c */ /* 0x040fe20003f05270 */
[----:B------:R-:W-:Y:S02]  /*3af0*/  UIADD3 UR5, UPT, UPT, UR45, 0xa0, URZ ;  /* 0x000000a02d057890 */ /* 0x000fe4000fffe0ff */
[----:B------:R-:W-:Y:S01]  /*3b00*/  UISETP.NE.AND UP0, UPT, UR4, 0x4, UPT ;  /* 0x000000040400788c */ /* 0x000fe2000bf05270 */
[----:B-12---:R-:W-:Y:S02]  /*3b10*/  SEL R0, RZ, 0x1, P0 ;  /* 0x00000001ff007807 */ /* 0x006fe40000000000 */
[----:B------:R-:W-:Y:S01]  /*3b20*/  SEL R10, R10, RZ, P0 ;  /* 0x000000ff0a0a7207 */ /* 0x000fe20000000000 */
[----:B------:R-:W-:Y:S01]  /*3b30*/  USEL UR6, URZ, 0x1, UP0 ;  /* 0x00000001ff067887 */ /* 0x000fe20008000000 */
[----:B------:R-:W-:Y:S01]  /*3b40*/  LOP3.LUT R9, R9, R0, RZ, 0x3c, !PT ;  /* 0x0000000009097212 */ /* 0x000fe200078e3cff */
[----:B------:R-:W-:Y:S01]  /*3b50*/  USEL UR46, UR4, URZ, UP0 ;  /* 0x000000ff042e7287 */ /* 0x000fe20008000000 */
[----:B------:R1:W-:Y:S03]  /*3b60*/  UTCBAR [UR5], URZ ;  /* 0x000000ff050073e9 */ /* 0x0003e600080000ff */
[----:B------:R-:W-:Y:S01]  /*3b70*/  LOP3.LUT R11, R11, UR6, RZ, 0x3c, !PT ;  /* 0x000000060b0b7c12 */ /* 0x000fe2000f8e3cff */
[----:B------:R-:W-:Y:S07]  /*3b80*/  @P1 BRA `(.L_x_65) ;  /* 0xfffffff800501947 */ /* 0x000fee000383ffff */
[----:B------:R-:W2:Y:S01]  /*3b90*/  S2UR UR8, SR_CgaCtaId ;  /* 0x00000000000879c3 */ /* 0x000ea20000008800 */
[----:B------:R-:W-:Y:S01]  /*3ba0*/  ELECT P0, URZ, PT ;  /* 0x0000000000ff782f */ /* 0x000fe20003800000 */
[----:B------:R-:W-:Y:S01]  /*3bb0*/  IMAD.MOV.U32 R0, RZ, RZ, 0x1 ;  /* 0x00000001ff007424 */ /* 0x000fe200078e00ff */
[----:B------:R-:W-:Y:S01]  /*3bc0*/  UIADD3 UR41, UPT, UPT, UR41, 0xc0, URZ ;  /* 0x000000c029297890 */ /* 0x000fe2000fffe0ff */
[----:B------:R-:W-:Y:S01]  /*3bd0*/  SHF.L.U32 R3, R11, 0x1f, RZ ;  /* 0x0000001f0b037819 */ /* 0x000fe200000006ff */
[----:B------:R-:W-:-:S03]  /*3be0*/  UMOV UR4, 0x40 ;  /* 0x0000004000047882 */ /* 0x000fc60000000000 */
[----:B------:R-:W-:Y:S01]  /*3bf0*/  UVIRTCOUNT.DEALLOC.SMPOOL 0x80 ;  /* 0x000000800000784c */ /* 0x000fe20000000000 */
[----:B--2---:R-:W-:Y:S02]  /*3c00*/  ULEA UR8, UR8, UR4, 0x18 ;  /* 0x0000000408087291 */ /* 0x004fe4000f8ec0ff */
[----:B------:R-:W-:-:S07]  /*3c10*/  ULEA UR4, UR46, UR41, 0x3 ;  /* 0x000000292e047291 */ /* 0x000fce000f8e18ff */
[----:B------:R2:W-:Y:S02]  /*3c20*/  @P0 STS.U8 [UR8+0x1c], R0 ;  /* 0x00001c00ff000988 */ /* 0x0005e40008000008 */
[----:B------:R-:W4:Y:S02]  /*3c30*/  SYNCS.PHASECHK.TRANS64.TRYWAIT P0, [UR4], R3 ;  /* 0x00000003ff0075a7 */ /* 0x000f240008001104 */
[----:B--2-4-:R-:W-:Y:S05]  /*3c40*/  @!P0 BRA `(.L_x_66) ;  /* 0x0000005c00b48947 */ /* 0x014fea0003800000 */
.L_x_155:
[----:B------:R-:W-:-:S04]  /*3c50*/  UIADD3 UR4, UPT, UPT, UR46, 0x1, URZ ;  /* 0x000000012e047890 */ /* 0x000fc8000fffe0ff */
[----:B------:R-:W-:-:S04]  /*3c60*/  UISETP.NE.AND UP0, UPT, UR4, 0x4, UPT ;  /* 0x000000040400788c */ /* 0x000fc8000bf05270 */
[----:B------:R-:W-:Y:S02]  /*3c70*/  USEL UR6, URZ, 0x1, UP0 ;  /* 0x00000001ff067887 */ /* 0x000fe40008000000 */
[----:B------:R-:W-:-:S04]  /*3c80*/  USEL UR4, UR4, URZ, UP0 ;  /* 0x000000ff04047287 */ /* 0x000fc80008000000 */
[----:B-1----:R-:W-:Y:S01]  /*3c90*/  ULEA UR5, UR4, UR41, 0x3 ;  /* 0x0000002904057291 */ /* 0x002fe2000f8e18ff */
[----:B------:R-:W-:-:S04]  /*3ca0*/  LOP3.LUT R2, R11, UR6, RZ, 0x3c, !PT ;  /* 0x000000060b027c12 */ /* 0x000fc8000f8e3cff */
[----:B--2---:R-:W-:-:S04]  /*3cb0*/  SHF.L.U32 R3, R2, 0x1f, RZ ;  /* 0x0000001f02037819 */ /* 0x004fc800000006ff */
[----:B------:R-:W1:Y:S02]  /*3cc0*/  SYNCS.PHASECHK.TRANS64.TRYWAIT P0, [UR5], R3 ;  /* 0x00000003ff0075a7 */ /* 0x000e640008001105 */
[----:B-1----:R-:W-:Y:S05]  /*3cd0*/  @!P0 BRA `(.L_x_67) ;  /* 0x0000005c00a88947 */ /* 0x002fea0003800000 */
.L_x_157:
        /* <DEDUP_REMOVED lines=9> */
.L_x_159:
[----:B------:R-:W-:-:S04]  /*3d70*/  UIADD3 UR4, UPT, UPT, UR4, 0x1, URZ ;  /* 0x0000000104047890 */ /* 0x000fc8000fffe0ff */
[----:B------:R-:W-:-:S04]  /*3d80*/  UISETP.NE.AND UP0, UPT, UR4, 0x4, UPT ;  /* 0x000000040400788c */ /* 0x000fc8000bf05270 */
[----:B------:R-:W-:Y:S02]  /*3d90*/  USEL UR5, URZ, 0x1, UP0 ;  /* 0x00000001ff057887 */ /* 0x000fe40008000000 */
[----:B------:R-:W-:-:S04]  /*3da0*/  USEL UR4, UR4, URZ, UP0 ;  /* 0x000000ff04047287 */ /* 0x000fc80008000000 */
[----:B------:R-:W-:Y:S01]  /*3db0*/  ULEA UR4, UR4, UR41, 0x3 ;  /* 0x0000002904047291 */ /* 0x000fe2000f8e18ff */
[----:B-1----:R-:W-:-:S04]  /*3dc0*/  LOP3.LUT R3, R2, UR5, RZ, 0x3c, !PT ;  /* 0x0000000502037c12 */ /* 0x002fc8000f8e3cff */
[----:B------:R-:W-:-:S04]  /*3dd0*/  SHF.L.U32 R3, R3, 0x1f, RZ ;  /* 0x0000001f03037819 */ /* 0x000fc800000006ff */
[----:B------:R-:W1:Y:S02]  /*3de0*/  SYNCS.PHASECHK.TRANS64.TRYWAIT P0, [UR4], R3 ;  /* 0x00000003ff0075a7 */ /* 0x000e640008001104 */
[----:B-1----:R-:W-:Y:S05]  /*3df0*/  @!P0 BRA `(.L_x_69) ;  /* 0x0000005c00908947 */ /* 0x002fea0003800000 */
.L_x_161:
[----:B------:R-:W-:Y:S01]  /*3e00*/  NOP ;  /* 0x0000000000007918 */ /* 0x000fe20000000000 */
[----:B-1----:R-:W1:Y:S01]  /*3e10*/  LDS R0, [UR8+0x14] ;  /* 0x00001408ff007984 */ /* 0x002e620008000800 */
[----:B------:R-:W-:Y:S01]  /*3e20*/  ULOP3.LUT UR4, UR65, 0xffff, URZ, 0xc0, !UPT ;  /* 0x0000ffff41047892 */ /* 0x000fe2000f8ec0ff */
[----:B------:R-:W-:Y:S01]  /*3e30*/  UMOV UR5, 0xffff ;  /* 0x0000ffff00057882 */ /* 0x000fe20000000000 */
[----:B------:R-:W-:Y:S02]  /*3e40*/  UMOV UR6, 0x1 ;  /* 0x0000000100067882 */ /* 0x000fe40000000000 */
[----:B------:R-:W-:-:S04]  /*3e50*/  USHF.R.U32.HI UR4, URZ, 0x5, UR4 ;  /* 0x00000005ff047899 */ /* 0x000fc80008011604 */
[----:B------:R-:W-:Y:S02]  /*3e60*/  USHF.L.U32 UR5, UR5, UR4, URZ ;  /* 0x0000000405057299 */ /* 0x000fe400080006ff */
[----:B------:R-:W-:-:S04]  /*3e70*/  USHF.L.U32 UR4, UR6, UR4, URZ ;  /* 0x0000000406047299 */ /* 0x000fc800080006ff */
[----:B-1----:R-:W-:-:S04]  /*3e80*/  LOP3.LUT R0, R0, UR5, RZ, 0xc0, !PT ;  /* 0x0000000500007c12 */ /* 0x002fc8000f8ec0ff */
[----:B------:R-:W-:-:S13]  /*3e90*/  ISETP.NE.AND P0, PT, R0, UR5, PT ;  /* 0x0000000500007c0c */ /* 0x000fda000bf05270 */
[----:B------:R-:W-:Y:S05]  /*3ea0*/  @P0 BRA `(.L_x_70) ;  /* 0x0000000000580947 */ /* 0x000fea0003800000 */
[----:B------:R-:W1:Y:S02]  /*3eb0*/  LDS R0, [UR8+0x18] ;  /* 0x00001808ff007984 */ /* 0x000e640008000800 */
[----:B-1----:R-:W-:-:S04]  /*3ec0*/  LOP3.LUT R0, R0, UR4, RZ, 0xc0, !PT ;  /* 0x0000000400007c12 */ /* 0x002fc8000f8ec0ff */
[----:B------:R-:W-:-:S13]  /*3ed0*/  ISETP.NE.AND P0, PT, R0, UR4, PT ;  /* 0x0000000400007c0c */ /* 0x000fda000bf05270 */
[----:B------:R-:W-:Y:S05]  /*3ee0*/  @P0 BRA `(.L_x_71) ;  /* 0x00000000003c0947 */ /* 0x000fea0003800000 */
[----:B------:R-:W1:Y:S01]  /*3ef0*/  S2R R2, SR_LANEID ;  /* 0x0000000000027919 */ /* 0x000e620000000000 */
[----:B------:R-:W-:Y:S01]  /*3f00*/  ULOP3.LUT UR5, URZ, UR5, URZ, 0x33, !UPT ;  /* 0x00000005ff057292 */ /* 0x000fe2000f8e33ff */
[----:B------:R-:W-:Y:S01]  /*3f10*/  LOP3.LUT R4, RZ, UR4, RZ, 0x33, !PT ;  /* 0x00000004ff047c12 */ /* 0x000fe2000f8e33ff */
[----:B------:R-:W-:Y:S02]  /*3f20*/  VOTEU.ANY UR4, UPT, PT ;  /* 0x0000000000047886 */ /* 0x000fe400038e0100 */
[----:B------:R-:W-:Y:S01]  /*3f30*/  UFLO.U32 UR4, UR4 ;  /* 0x00000004000472bd */ /* 0x000fe200080e0000 */
[----:B------:R-:W2:Y:S01]  /*3f40*/  REDUX UR6, R4 ;  /* 0x00000000040673c4 */ /* 0x000ea20000000000 */
[----:B------:R-:W-:-:S06]  /*3f50*/  IMAD.U32 R0, RZ, RZ, UR5 ;  /* 0x00000005ff007e24 */ /* 0x000fcc000f8e00ff */
[----:B------:R4:W-:Y:S01]  /*3f60*/  UTCATOMSWS.AND URZ, UR5 ;  /* 0x0000000500ff79e3 */ /* 0x0009e20008000000 */
[----:B------:R-:W3:Y:S01]  /*3f70*/  REDUX UR7, R0 ;  /* 0x00000000000773c4 */ /* 0x000ee20000000000 */
[----:B-1----:R-:W-:Y:S01]  /*3f80*/  ISETP.EQ.U32.AND P0, PT, R2, UR4, PT ;  /* 0x0000000402007c0c */ /* 0x002fe2000bf02070 */
[----:B--2---:R-:W-:Y:S01]  /*3f90*/  IMAD.U32 R2, RZ, RZ, UR6 ;  /* 0x00000006ff027e24 */ /* 0x004fe2000f8e00ff */
[----:B---3--:R-:W-:-:S11]  /*3fa0*/  MOV R3, UR7 ;  /* 0x0000000700037c02 */ /* 0x008fd60008000f00 */
[----:B------:R4:W-:Y:S04]  /*3fb0*/  @P0 ATOMS.AND RZ, [UR8+0x14], R3 ;  /* 0x00001403ffff098c */ /* 0x0009e8000a800008 */
[----:B------:R4:W-:Y:S01]  /*3fc0*/  @P0 ATOMS.AND RZ, [UR8+0x18], R2 ;  /* 0x00001802ffff098c */ /* 0x0009e2000a800008 */
[----:B------:R-:W-:Y:S05]  /*3fd0*/  BRA `(.L_x_72) ;  /* 0x0000000000147947 */ /* 0x000fea0003800000 */
.L_x_71:
[----:B------:R-:W-:Y:S02]  /*3fe0*/  MOV R2, 0x4000 ;  /* 0x0000400000027802 */ /* 0x000fe40000000f00 */
[----:B---3-5:R-:W-:Y:S05]  /*3ff0*/  CALL.REL.NOINC `($__internal_0_$__cuda_sm10x_tcgen05_guardrail_trap_col_being_dealloced_not_returned_by_alloc) ;  /* 0x0000006000787944 */ /* 0x028fea0003c00000 */
[----:B------:R-:W-:Y:S05]  /*4000*/  BRA `(.L_x_72) ;  /* 0x0000000000087947 */ /* 0x000fea0003800000 */
.L_x_70:
[----:B------:R-:W-:Y:S02]  /*4010*/  MOV R2, 0x4030 ;  /* 0x0000403000027802 */ /* 0x000fe40000000f00 */
[----:B---3-5:R-:W-:Y:S05]  /*4020*/  CALL.REL.NOINC `($__internal_2_$__cuda_sm10x_tcgen05_guardrail_trap_unallocated_columns_being_dealloced) ;  /* 0x0000006000847944 */ /* 0x028fea0003c00000 */
.L_x_72:
[----:B------:R-:W-:Y:S01]  /*4030*/  NOP ;  /* 0x0000000000007918 */ /* 0x000fe20000000000 */
[----:B----4-:R-:W-:Y:S05]  /*4040*/  EXIT ;  /* 0x000000000000794d */ /* 0x010fea0003800000 */
.L_x_54:
[----:B------:R-:W-:-:S09]  /*4050*/  UISETP.NE.OR UP0, UPT, UR17, 0x3, !UP3 ;  /* 0x000000031100788c */ /* 0x000fd2000df05670 */
[----:B------:R-:W-:Y:S05]  /*4060*/  BRA.U UP0, `(.L_x_73) ;  /* 0x0000001100547547 */ /* 0x000fea000b800000 */
[----:B------:R-:W1:Y:S01]  /*4070*/  LDCU UR31, c[0x0][0x370] ;  /* 0x00006e00ff1f77ac */ /* 0x000e620008000800 */
[----:B------:R-:W2:Y:S01]  /*4080*/  LDC.64 R16, c[0x0][0x348] ;  /* 0x0000d200ff107b82 */ /* 0x000ea20000000a00 */
[----:B------:R-:W-:Y:S02]  /*4090*/  HFMA2 R13, -RZ, RZ, 0, 0 ;  /* 0x00000000ff0d7431 */ /* 0x000fe400000001ff */
[----:B------:R-:W-:Y:S01]  /*40a0*/  IMAD.MOV.U32 R15, RZ, RZ, 0x1 ;  /* 0x00000001ff0f7424 */ /* 0x000fe200078e00ff */
[----:B------:R-:W1:Y:S01]  /*40b0*/  LDCU.128 UR48, c[0x0][0xb10] ;  /* 0x00016200ff3077ac */ /* 0x000e620008000c00 */
[----:B------:R-:W-:Y:S01]  /*40c0*/  IMAD.MOV.U32 R14, RZ, RZ, RZ ;  /* 0x000000ffff0e7224 */ /* 0x000fe200078e00ff */
[----:B------:R-:W-:Y:S01]  /*40d0*/  MOV R7, 0x2000 ;  /* 0x0000200000077802 */ /* 0x000fe20000000f00 */
[----:B------:R-:W3:Y:S01]  /*40e0*/  LDCU UR30, c[0x0][0x374] ;  /* 0x00006e80ff1e77ac */ /* 0x000ee20008000800 */
[----:B------:R-:W4:Y:S01]  /*40f0*/  LDC.64 R2, c[0x0][0x888] ;  /* 0x00022200ff027b82 */ /* 0x000f220000000a00 */
[----:B------:R-:W3:Y:S01]  /*4100*/  LDCU UR15, c[0x0][0xb0c] ;  /* 0x00016180ff0f77ac */ /* 0x000ee20008000800 */
[----:B------:R-:W2:Y:S06]  /*4110*/  LDCU UR40, c[0x0][0xb20] ;  /* 0x00016400ff2877ac */ /* 0x000eac0008000800 */
[----:B------:R-:W4:Y:S01]  /*4120*/  LDC.64 R4, c[0x0][0x890] ;  /* 0x00022400ff047b82 */ /* 0x000f220000000a00 */
[----:B------:R-:W2:Y:S01]  /*4130*/  LDCU UR4, c[0x0][0xb30] ;  /* 0x00016600ff0477ac */ /* 0x000ea20008000800 */
[----:B------:R-:W-:Y:S01]  /*4140*/  UMOV UR21, 0x400 ;  /* 0x0000040000157882 */ /* 0x000fe20000000000 */
[----:B-1----:R-:W-:-:S02]  /*4150*/  UIMAD.WIDE.U32 UR6, UR31, UR48, URZ ;  /* 0x000000301f0672a5 */ /* 0x002fc4000f8e00ff */
[----:B---3--:R-:W-:Y:S02]  /*4160*/  UIMAD.WIDE.U32 UR8, UR30, UR51, URZ ;  /* 0x000000331e0872a5 */ /* 0x008fe4000f8e00ff */
[----:B------:R-:W-:Y:S02]  /*4170*/  ULEA UR21, UR47, UR21, 0x18 ;  /* 0x000000152f157291 */ /* 0x000fe4000f8ec0ff */
[----:B------:R-:W-:Y:S02]  /*4180*/  UPLOP3.LUT UP3, UPT, UPT, UPT, UPT, 0x40, 0x4 ;  /* 0x000000000004789c */ /* 0x000fe40003f6e870 */
[----:B------:R-:W-:Y:S01]  /*4190*/  UIADD3 UR37, UPT, UPT, UR21, 0x48, URZ ;  /* 0x0000004815257890 */ /* 0x000fe2000fffe0ff */
[----:B------:R-:W-:Y:S01]  /*41a0*/  UMOV UR6, UR7 ;  /* 0x0000000700067c82 */ /* 0x000fe20008000000 */
[----:B------:R-:W-:Y:S01]  /*41b0*/  UMOV UR38, UR9 ;  /* 0x0000000900267c82 */ /* 0x000fe20008000000 */
[----:B------:R-:W-:Y:S02]  /*41c0*/  UISETP.GE.AND UP0, UPT, UR42, 0x1, UPT ;  /* 0x000000012a00788c */ /* 0x000fe4000bf06270 */
[----:B------:R-:W-:Y:S01]  /*41d0*/  UISETP.NE.AND UP4, UPT, UR42, 0x1, UPT ;  /* 0x000000012a00788c */ /* 0x000fe2000bf85270 */
[----:B------:R-:W1:Y:S01]  /*41e0*/  LDCU.64 UR22, c[0x0][0xb28] ;  /* 0x00016500ff1677ac */ /* 0x000e620008000a00 */
[----:B------:R-:W-:-:S02]  /*41f0*/  UISETP.NE.AND UP6, UPT, UR15, 0x1, UPT ;  /* 0x000000010f00788c */ /* 0x000fc4000bfc5270 */
[----:B------:R-:W-:Y:S02]  /*4200*/  UISETP.NE.AND UP5, UPT, UR50, 0x1, UPT ;  /* 0x000000013200788c */ /* 0x000fe4000bfa5270 */
[----:B------:R-:W-:Y:S02]  /*4210*/  UIADD3 UR33, UPT, UPT, UR21, 0x30, URZ ;  /* 0x0000003015217890 */ /* 0x000fe4000fffe0ff */
[----:B------:R-:W-:Y:S02]  /*4220*/  UIADD3 UR25, UPT, UPT, UR21, 0x38, URZ ;  /* 0x0000003815197890 */ /* 0x000fe4000fffe0ff */
[----:B------:R-:W-:Y:S02]  /*4230*/  UIADD3 UR17, UPT, UPT, UR21, 0x40, URZ ;  /* 0x0000004015117890 */ /* 0x000fe4000fffe0ff */
[----:B------:R-:W-:Y:S02]  /*4240*/  UPRMT UR37, UR47, 0x654, UR37 ;  /* 0x000006542f257896 */ /* 0x000fe40008000025 */
[----:B------:R-:W-:-:S02]  /*4250*/  USHF.R.U32.HI UR39, URZ, UR49, UR6 ;  /* 0x00000031ff277299 */ /* 0x000fc40008011606 */
[----:B--2---:R-:W-:Y:S02]  /*4260*/  USHF.R.U32.HI UR38, URZ, UR40, UR38 ;  /* 0x00000028ff267299 */ /* 0x004fe40008011626 */
[----:B------:R-:W-:-:S11]  /*4270*/  UISETP.NE.AND UP2, UPT, UR4, 0x1, UPT ;  /* 0x000000010400788c */ /* 0x000fd6000bf45270 */
.L_x_84:
[C---:B------:R-:W-:Y:S02]  /*4280*/  LEA R12, R14.reuse, UR21, 0x3 ;  /* 0x000000150e0c7c11 */ /* 0x040fe4000f8e18ff */
[----:B------:R-:W-:Y:S02]  /*4290*/  SHF.L.U32 R9, R13, 0x1f, RZ ;  /* 0x0000001f0d097819 */ /* 0x000fe400000006ff */
[----:B------:R-:W-:Y:S02]  /*42a0*/  LEA R10, R14, UR21, 0x4 ;  /* 0x000000150e0a7c11 */ /* 0x000fe4000f8e20ff */
[----:B--2---:R-:W2:Y:S02]  /*42b0*/  SYNCS.PHASECHK.TRANS64.TRYWAIT P0, [R12+URZ+0x80], R9 ;  /* 0x000080090c0075a7 */ /* 0x004ea400080011ff */
[----:B--2---:R-:W-:Y:S05]  /*42c0*/  @!P0 BRA `(.L_x_74) ;  /* 0x0000005800748947 */ /* 0x004fea0003800000 */
.L_x_162:
[----:B--2---:R-:W2:Y:S01]  /*42d0*/  LDS.128 R8, [R10+0x110] ;  /* 0x000110000a087984 */ /* 0x004ea20000000c00 */
[----:B------:R-:W-:Y:S01]  /*42e0*/  UISETP.GE.AND UP0, UPT, UR42, 0x1, UPT ;  /* 0x000000012a00788c */ /* 0x000fe2000bf06270 */
[----:B------:R-:W-:Y:S01]  /*42f0*/  @!PT LDS RZ, [RZ] ;  /* 0x00000000fffff984 */ /* 0x000fe20000000800 */
[----:B------:R-:W-:Y:S01]  /*4300*/  @!PT LDS RZ, [RZ] ;  /* 0x00000000fffff984 */ /* 0x000fe20000000800 */
[----:B------:R-:W-:Y:S01]  /*4310*/  @!PT LDS RZ, [RZ] ;  /* 0x00000000fffff984 */ /* 0x000fe20000000800 */
[----:B------:R-:W-:Y:S01]  /*4320*/  @!PT LDS RZ, [RZ] ;  /* 0x00000000fffff984 */ /* 0x000fe20000000800 */
[----:B------:R3:W-:Y:S06]  /*4330*/  MEMBAR.ALL.CTA ;  /* 0x0000000000007992 */ /* 0x0007ec0000008000 */
[----:B---3--:R-:W3:Y:S01]  /*4340*/  FENCE.VIEW.ASYNC.S ;  /* 0x00000000000073c6 */ /* 0x008ee20000000000 */
[----:B--2---:R-:W-:Y:S11]  /*4350*/  LOP3.LUT P0, RZ, R10, 0x1, RZ, 0xc0, !PT ;  /* 0x000000010aff7812 */ /* 0x004ff6000780c0ff */
[----:B------:R-:W-:Y:S02]  /*4360*/  @!UPT UIADD3 URZ, UPT, UPT, URZ, URZ, URZ ;  /* 0x000000fffffff290 */ /* 0x000fe4000fffe0ff */
[----:B---3--:R-:W-:Y:S01]  /*4370*/  VOTEU.ANY UP1, P0 ;  /* 0x0000000000ff7886 */ /* 0x008fe20000020100 */
[----:B------:R-:W-:Y:S11]  /*4380*/  PLOP3.LUT P0, PT, PT, PT, UP1, 0x80, 0x8 ;  /* 0x000000000008781c */ /* 0x000ff60003f0f018 */
[----:B------:R-:W-:Y:S02]  /*4390*/  @!UPT UIADD3 URZ, UPT, UPT, URZ, URZ, URZ ;  /* 0x000000fffffff290 */ /* 0x000fe4000fffe0ff */
[----:B------:R-:W-:Y:S02]  /*43a0*/  @P0 SHF.R.U32.HI R0, RZ, 0x10, R9 ;  /* 0x00000010ff000819 */ /* 0x000fe40000011609 */
[----:B------:R-:W-:Y:S02]  /*43b0*/  @P0 MOV R6, R8 ;  /* 0x0000000800060202 */ /* 0x000fe40000000f00 */
[----:B------:R-:W-:Y:S01]  /*43c0*/  @P0 R2UR UR4, R0 ;  /* 0x00000000000402ca */ /* 0x000fe200000e0000 */
[----:B------:R-:W-:Y:S01]  /*43d0*/  VIADD R0, R12, 0x90 ;  /* 0x000000900c007836 */ /* 0x000fe20000000000 */
[----:B------:R-:W-:Y:S02]  /*43e0*/  @P0 LOP3.LUT R8, R9, 0xffff, RZ, 0xc0, !PT ;  /* 0x0000ffff09080812 */ /* 0x000fe400078ec0ff */
[----:B------:R-:W-:Y:S02]  /*43f0*/  @P0 R2UR UR6, R6 ;  /* 0x00000000060602ca */ /* 0x000fe400000e0000 */
[----:B------:R-:W-:Y:S02]  /*4400*/  PRMT R0, RZ, 0x654, R0 ;  /* 0x00000654ff007816 */ /* 0x000fe40000000000 */
[----:B------:R-:W-:Y:S02]  /*4410*/  @P0 R2UR UR5, R8 ;  /* 0x00000000080502ca */ /* 0x000fe400000e0000 */
[----:B------:R2:W-:Y:S03]  /*4420*/  SYNCS.ARRIVE.TRANS64.RED.A1T0 RZ, [R0+URZ], RZ ;  /* 0x000000ff00ff79a7 */ /* 0x0005e600081004ff */
[----:B------:R-:W-:Y:S04]  /*4430*/  @UP1 UMOV UR29, UR4 ;  /* 0x00000004001d1c82 */ /* 0x000fe80008000000 */
[----:B------:R-:W-:Y:S04]  /*4440*/  @UP1 UMOV UR14, UR6 ;  /* 0x00000006000e1c82 */ /* 0x000fe80008000000 */
[----:B------:R-:W-:Y:S01]  /*4450*/  @UP1 UMOV UR13, UR5 ;  /* 0x00000005000d1c82 */ /* 0x000fe20008000000 */
[----:B------:R-:W-:Y:S05]  /*4460*/  BRA.U !UP0, `(.L_x_75) ;  /* 0x0000000108a47547 */ /* 0x000fea000b800000 */
[----:B------:R-:W-:Y:S02]  /*4470*/  UIMAD.WIDE.U32 UR18, UR13, UR51, URZ ;  /* 0x000000330d1272a5 */ /* 0x000fe4000f8e00ff */
[----:B------:R-:W-:Y:S02]  /*4480*/  UIMAD.WIDE.U32 UR26, UR14, UR48, URZ ;  /* 0x000000300e1a72a5 */ /* 0x000fe4000f8e00ff */
[----:B------:R-:W-:Y:S02]  /*4490*/  USEL UR4, UR30, UR38, !UP5 ;  /* 0x000000261e047287 */ /* 0x000fe4000e800000 */
[----:B------:R-:W-:Y:S02]  /*44a0*/  USEL UR7, UR31, UR39, !UP6 ;  /* 0x000000271f077287 */ /* 0x000fe4000f000000 */
[----:B-1----:R-:W-:Y:S02]  /*44b0*/  UIMAD.WIDE.U32 UR8, UR4, UR22, URZ ;  /* 0x00000016040872a5 */ /* 0x002fe4000f8e00ff */
[----:B------:R-:W-:Y:S01]  /*44c0*/  UIMAD.WIDE.U32 UR10, UR7, UR22, URZ ;  /* 0x00000016070a72a5 */ /* 0x000fe2000f8e00ff */
[----:B------:R-:W-:Y:S02]  /*44d0*/  UMOV UR5, UR19 ;  /* 0x0000001300057c82 */ /* 0x000fe40008000000 */
[----:B------:R-:W-:Y:S03]  /*44e0*/  USHF.R.U32.HI UR6, URZ, UR40, UR5 ;  /* 0x00000028ff067299 */ /* 0x000fe60008011605 */
[----:B------:R-:W-:Y:S01]  /*44f0*/  UMOV UR5, UR27 ;  /* 0x0000001b00057c82 */ /* 0x000fe20008000000 */
[----:B------:R-:W-:Y:S02]  /*4500*/  USEL UR6, UR13, UR6, !UP5 ;  /* 0x000000060d067287 */ /* 0x000fe4000e800000 */
[----:B------:R-:W-:Y:S03]  /*4510*/  USHF.R.U32.HI UR12, URZ, UR49, UR5 ;  /* 0x00000031ff0c7299 */ /* 0x000fe60008011605 */
[----:B------:R-:W-:Y:S02]  /*4520*/  UMOV UR5, UR9 ;  /* 0x0000000900057c82 */ /* 0x000fe40008000000 */
[----:B------:R-:W-:Y:S03]  /*4530*/  @UP4 USHF.R.U32.HI UR4, URZ, UR23, UR5 ;  /* 0x00000017ff044299 */ /* 0x000fe60008011605 */
[----:B------:R-:W-:Y:S01]  /*4540*/  UMOV UR5, UR11 ;  /* 0x0000000b00057c82 */ /* 0x000fe20008000000 */
[----:B------:R-:W-:Y:S02]  /*4550*/  UIMAD UR4, UR42, UR4, URZ ;  /* 0x000000042a0472a4 */ /* 0x000fe4000f8e02ff */
[----:B------:R-:W-:Y:S02]  /*4560*/  @UP4 USHF.R.U32.HI UR7, URZ, UR23, UR5 ;  /* 0x00000017ff074299 */ /* 0x000fe40008011605 */
[----:B------:R-:W-:Y:S02]  /*4570*/  UIMAD.WIDE.U32 UR10, UR6, UR22, URZ ;  /* 0x00000016060a72a5 */ /* 0x000fe4000f8e00ff */
[----:B------:R-:W-:Y:S02]  /*4580*/  USEL UR5, UR14, UR12, !UP6 ;  /* 0x0000000c0e057287 */ /* 0x000fe4000f000000 */
[----:B------:R-:W-:Y:S02]  /*4590*/  UIMAD UR8, UR42, UR7, URZ ;  /* 0x000000072a0872a4 */ /* 0x000fe4000f8e02ff */
[----:B------:R-:W-:Y:S03]  /*45a0*/  UISETP.GE.AND UP0, UPT, UR6, UR4, UPT ;  /* 0x000000040600728c */ /* 0x000fe6000bf06270 */
[----:B------:R-:W-:Y:S01]  /*45b0*/  UMOV UR4, UR11 ;  /* 0x0000000b00047c82 */ /* 0x000fe20008000000 */
[----:B------:R-:W-:Y:S02]  /*45c0*/  UISETP.GE.OR UP0, UPT, UR5, UR8, UP0 ;  /* 0x000000080500728c */ /* 0x000fe40008706670 */
[----:B------:R-:W-:Y:S02]  /*45d0*/  USHF.R.U32.HI UR4, URZ, UR23, UR4 ;  /* 0x00000017ff047299 */ /* 0x000fe40008011604 */
[----:B------:R-:W-:Y:S02]  /*45e0*/  UIMAD.WIDE.U32 UR8, UR5, UR22, URZ ;  /* 0x00000016050872a5 */ /* 0x000fe4000f8e00ff */
[----:B------:R-:W-:Y:S04]  /*45f0*/  USEL UR10, UR6, UR4, !UP4 ;  /* 0x00000004060a7287 */ /* 0x000fe8000e000000 */
[----:B------:R-:W-:Y:S01]  /*4600*/  UIADD3 UR11, UPT, UPT, -UR10, URZ, URZ ;  /* 0x000000ff0a0b7290 */ /* 0x000fe2000fffe1ff */
[----:B------:R-:W-:Y:S02]  /*4610*/  @!UP0 UMOV UR4, UR9 ;  /* 0x0000000900048c82 */ /* 0x000fe40008000000 */
[----:B------:R-:W-:Y:S02]  /*4620*/  @!UP0 USHF.R.U32.HI UR4, URZ, UR23, UR4 ;  /* 0x00000017ff048299 */ /* 0x000fe40008011604 */
[----:B------:R-:W-:Y:S02]  /*4630*/  UIMAD UR8, UR42, UR11, UR6 ;  /* 0x0000000b2a0872a4 */ /* 0x000fe4000f8e0206 */
[----:B------:R-:W-:Y:S04]  /*4640*/  @!UP0 USEL UR4, UR5, UR4, !UP4 ;  /* 0x0000000405048287 */ /* 0x000fe8000e000000 */
[----:B------:R-:W-:Y:S02]  /*4650*/  @!UP0 UIMAD UR8, UR7, UR8, UR4 ;  /* 0x00000008070882a4 */ /* 0x000fe4000f8e0204 */
[----:B------:R-:W-:Y:S02]  /*4660*/  @!UP0 UIADD3 UR9, UPT, UPT, UR10, -UR4, URZ ;  /* 0x800000040a098290 */ /* 0x000fe4000fffe0ff */
[----:B------:R-:W-:Y:S02]  /*4670*/  UIADD3 UR4, UPT, UPT, -UR5, URZ, URZ ;  /* 0x000000ff05047290 */ /* 0x000fe4000fffe1ff */
[----:B------:R-:W-:Y:S02]  /*4680*/  UIADD3 UR7, UPT, UPT, -UR6, URZ, URZ ;  /* 0x000000ff06077290 */ /* 0x000fe4000fffe1ff */
[----:B------:R-:W-:Y:S02]  /*4690*/  @!UP0 UIMAD UR6, UR9, UR42, UR5 ;  /* 0x0000002a090682a4 */ /* 0x000fe4000f8e0205 */
[----:B------:R-:W-:Y:S02]  /*46a0*/  UIMAD UR14, UR15, UR4, UR14 ;  /* 0x000000040f0e72a4 */ /* 0x000fe4000f8e020e */
[----:B------:R-:W-:Y:S01]  /*46b0*/  UIMAD UR13, UR50, UR7, UR13 ;  /* 0x00000007320d72a4 */ /* 0x000fe2000f8e020d */
[----:B------:R-:W-:Y:S02]  /*46c0*/  @!UP0 UMOV UR5, UR8 ;  /* 0x0000000800058c82 */ /* 0x000fe40008000000 */
[----:B------:R-:W-:Y:S02]  /*46d0*/  UIMAD UR14, UR5, UR15, UR14 ;  /* 0x0000000f050e72a4 */ /* 0x000fe4000f8e020e */
[----:B------:R-:W-:Y:S11]  /*46e0*/  UIMAD UR13, UR6, UR50, UR13 ;  /* 0x00000032060d72a4 */ /* 0x000ff6000f8e020d */
[----:B------:R-:W-:Y:S01]  /*46f0*/  @!UPT UIADD3 URZ, UPT, UPT, URZ, URZ, URZ ;  /* 0x000000fffffff290 */ /* 0x000fe2000fffe0ff */
.L_x_75:
[----:B------:R-:W3:Y:S01]  /*4700*/  @!UP2 LDCU.128 UR8, c[0x0][0xb10] ;  /* 0x00016200ff08a7ac */ /* 0x000ee20008000c00 */
[C---:B----4-:R-:W-:Y:S02]  /*4710*/  ISETP.NE.U32.AND P1, PT, R4.reuse, RZ, PT ;  /* 0x000000ff0400720c */ /* 0x050fe40003f25070 */
[----:B------:R-:W-:Y:S02]  /*4720*/  ISETP.NE.U32.AND P0, PT, R4, RZ, PT ;  /* 0x000000ff0400720c */ /* 0x000fe40003f05070 */
[C---:B------:R-:W-:Y:S02]  /*4730*/  ISETP.NE.AND.EX P1, PT, R5.reuse, RZ, PT, P1 ;  /* 0x000000ff0500720c */ /* 0x040fe40003f25310 */
[----:B------:R-:W-:Y:S01]  /*4740*/  ISETP.NE.AND.EX P0, PT, R5, RZ, PT, P0 ;  /* 0x000000ff0500720c */ /* 0x000fe20003f05300 */
[----:B------:R-:W4:Y:S01]  /*4750*/  @!UP2 LDCU UR5, c[0x0][0xb0c] ;  /* 0x00016180ff05a7ac */ /* 0x000f220008000800 */
[----:B------:R-:W-:Y:S01]  /*4760*/  SHF.L.U32 R9, R15, 0x1f, RZ ;  /* 0x0000001f0f097819 */ /* 0x000fe200000006ff */
[----:B------:R-:W-:Y:S02]  /*4770*/  USHF.L.U32 UR35, UR16, 0x7, URZ ;  /* 0x0000000710237899 */ /* 0x000fe400080006ff */
[----:B------:R-:W-:Y:S02]  /*4780*/  USHF.L.U32 UR34, UR20, 0x7, URZ ;  /* 0x0000000714227899 */ /* 0x000fe400080006ff */
[----:B---3--:R-:W-:Y:S07]  /*4790*/  UIMAD.WIDE.U32 UR6, UR14, UR8, URZ ;  /* 0x000000080e0672a5 */ /* 0x008fee000f8e00ff */
[----:B------:R-:W-:Y:S01]  /*47a0*/  @!UP2 UMOV UR4, UR7 ;  /* 0x000000070004ac82 */ /* 0x000fe20008000000 */
[----:B----4-:R-:W-:Y:S02]  /*47b0*/  @!UP2 UISETP.NE.AND UP0, UPT, UR5, 0x1, UPT ;  /* 0x000000010500a88c */ /* 0x010fe4000bf05270 */
[----:B------:R-:W-:Y:S02]  /*47c0*/  @!UP2 USHF.R.U32.HI UR4, URZ, UR9, UR4 ;  /* 0x00000009ff04a299 */ /* 0x000fe40008011604 */
[----:B------:R-:W-:Y:S02]  /*47d0*/  UIMAD.WIDE.U32 UR6, UR13, UR11, URZ ;  /* 0x0000000b0d0672a5 */ /* 0x000fe4000f8e00ff */
[----:B------:R-:W-:Y:S02]  /*47e0*/  @!UP2 USEL UR8, UR14, UR4, !UP0 ;  /* 0x000000040e08a287 */ /* 0x000fe4000c000000 */
[----:B------:R-:W-:Y:S03]  /*47f0*/  @!UP2 UISETP.NE.AND UP0, UPT, UR10, 0x1, UPT ;  /* 0x000000010a00a88c */ /* 0x000fe6000bf05270 */
[----:B------:R-:W-:Y:S02]  /*4800*/  @!UP2 UMOV UR6, UR7 ;  /* 0x000000070006ac82 */ /* 0x000fe40008000000 */
[----:B------:R-:W3:Y:S02]  /*4810*/  @!UP2 LDCU UR4, c[0x0][0xb20] ;  /* 0x00016400ff04a7ac */ /* 0x000ee40008000800 */
[----:B---3--:R-:W-:Y:S04]  /*4820*/  @!UP2 USHF.R.U32.HI UR6, URZ, UR4, UR6 ;  /* 0x00000004ff06a299 */ /* 0x008fe80008011606 */
[----:B------:R-:W-:Y:S04]  /*4830*/  @!UP2 USEL UR6, UR13, UR6, !UP0 ;  /* 0x000000060d06a287 */ /* 0x000fe8000c000000 */
[----:B------:R-:W-:Y:S02]  /*4840*/  @!UP2 UIADD3 UR4, UPT, UPT, -UR8, UR6, URZ ;  /* 0x000000060804a290 */ /* 0x000fe4000fffe1ff */
[----:B------:R-:W-:Y:S02]  /*4850*/  @!UP2 UIADD3 UR6, UPT, UPT, UR8, -UR6, URZ ;  /* 0x800000060806a290 */ /* 0x000fe4000fffe0ff */
[----:B------:R-:W-:Y:S02]  /*4860*/  @!UP2 UIMAD UR14, UR4, UR5, UR14 ;  /* 0x00000005040ea2a4 */ /* 0x000fe4000f8e020e */
[----:B------:R-:W-:Y:S01]  /*4870*/  @!UP2 UIMAD UR13, UR6, UR10, UR13 ;  /* 0x0000000a060da2a4 */ /* 0x000fe2000f8e020d */
[----:B------:R-:W-:Y:S11]  /*4880*/  BRA.U UP3, `(.L_x_76) ;  /* 0x0000000103107547 */ /* 0x000ff6000b800000 */
[----:B--2---:R-:W-:Y:S04]  /*4890*/  MOV R0, UR43 ;  /* 0x0000002b00007c02 */ /* 0x004fe80008000f00 */
[----:B------:R-:W-:Y:S04]  /*48a0*/  SHF.L.U32 R11, R0, 0x1f, RZ ;  /* 0x0000001f000b7819 */ /* 0x000fe800000006ff */
[----:B------:R-:W2:Y:S02]  /*48b0*/  SYNCS.PHASECHK.TRANS64.TRYWAIT P2, [UR21+0x78], R11 ;  /* 0x0000780bff0075a7 */ /* 0x000ea40008041115 */
[----:B--2---:R-:W-:Y:S05]  /*48c0*/  @!P2 BRA `(.L_x_77) ;  /* 0x000000540008a947 */ /* 0x004fea0003800000 */
.L_x_76:
[----:B------:R-:W-:Y:S05]  /*48d0*/  @!P1 BRA `(.L_x_78) ;  /* 0x0000000000309947 */ /* 0x000fea0003800000 */
[----:B------:R-:W-:Y:S01]  /*48e0*/  ISETP.NE.U32.AND P1, PT, R2, RZ, PT ;  /* 0x000000ff0200720c */ /* 0x000fe20003f25070 */
[----:B------:R-:W3:Y:S01]  /*48f0*/  LDCU.64 UR4, c[0x0][0x358] ;  /* 0x00006b00ff0477ac */ /* 0x000ee20008000a00 */
[----:B------:R-:W-:Y:S02]  /*4900*/  IMAD.MOV.U32 R80, RZ, RZ, 0x1 ;  /* 0x00000001ff507424 */ /* 0x000fe400078e00ff */
[----:B------:R-:W-:Y:S11]  /*4910*/  ISETP.NE.AND.EX P1, PT, R3, RZ, PT, P1 ;  /* 0x000000ff0300720c */ /* 0x000ff60003f25310 */
[----:B------:R-:W-:Y:S02]  /*4920*/  @!UPT UIADD3 URZ, UPT, UPT, URZ, URZ, URZ ;  /* 0x000000fffffff290 */ /* 0x000fe4000fffe0ff */
[----:B--2---:R-:W2:Y:S01]  /*4930*/  @P1 LDC.64 R10, c[0x0][0x888] ;  /* 0x00022200ff0a1b82 */ /* 0x004ea20000000a00 */
[----:B------:R-:W-:Y:S04]  /*4940*/  @P1 IMAD R0, R4, UR36, RZ ;  /* 0x0000002404001c24 */ /* 0x000fe8000f8e02ff */
[----:B--2---:R-:W-:Y:S04]  /*4950*/  @P1 IMAD.WIDE R10, R0, 0x4, R10 ;  /* 0x00000004000a1825 */ /* 0x004fe800078e020a */
[----:B------:R-:W-:Y:S01]  /*4960*/  HFMA2 R0, -RZ, RZ, 0, 5.9604644775390625e-08 ;  /* 0x00000001ff007431 */ /* 0x000fe200000001ff */
[----:B---3-5:R3:W5:Y:S04]  /*4970*/  @P1 LDG.E R41, desc[UR4][R10.64] ;  /* 0x000000040a291981 */ /* 0x028768000c1e1900 */
[----:B------:R-:W-:Y:S01]  /*4980*/  @!P1 PRMT R80, R0, 0x7610, R80 ;  /* 0x0000761000509816 */ /* 0x000fe20000000050 */
[----:B---3--:R-:W4:Y:S06]  /*4990*/  @!P1 LDC R41, c[0x0][0x880] ;  /* 0x00022000ff299b82 */ /* 0x008f2c0000000800 */
.L_x_78:
[----:B----45:R-:W-:Y:S01]  /*49a0*/  @!P0 FSETP.EQ.AND P1, PT, R41, RZ, PT ;  /* 0x000000ff2900820b */ /* 0x030fe20003f22000 */
[----:B------:R-:W-:Y:S01]  /*49b0*/  @!UPT UIADD3 URZ, UPT, UPT, URZ, URZ, URZ ;  /* 0x000000fffffff290 */ /* 0x000fe2000fffe0ff */
[----:B------:R-:W-:Y:S11]  /*49c0*/  @!P0 BRA `(.L_x_79) ;  /* 0x0000000000188947 */ /* 0x000ff60003800000 */
[----:B------:R-:W-:Y:S02]  /*49d0*/  LOP3.LUT P0, RZ, R80, 0xff, RZ, 0xc0, !PT ;  /* 0x000000ff50ff7812 */ /* 0x000fe4000780c0ff */
[----:B------:R-:W-:Y:S04]  /*49e0*/  ISETP.NE.U32.AND P1, PT, R2, RZ, PT ;  /* 0x000000ff0200720c */ /* 0x000fe80003f25070 */
[----:B------:R-:W-:Y:S04]  /*49f0*/  ISETP.NE.AND.EX P1, PT, R3, RZ, PT, P1 ;  /* 0x000000ff0300720c */ /* 0x000fe80003f25310 */
[----:B------:R-:W-:Y:S03]  /*4a00*/  PLOP3.LUT P1, PT, P1, PT, PT, 0x8, 0x80 ;  /* 0x000000000080781c */ /* 0x000fe60000f2e170 */
[----:B------:R-:W-:Y:S11]  /*4a10*/  @P0 FSETP.EQ.AND P1, PT, R41, RZ, PT ;  /* 0x000000ff2900020b */ /* 0x000ff60003f22000 */
[----:B------:R-:W-:Y:S02]  /*4a20*/  @!UPT UIADD3 URZ, UPT, UPT, URZ, URZ, URZ ;  /* 0x000000fffffff290 */ /* 0x000fe4000fffe0ff */
.L_x_79:
[----:B------:R-:W3:Y:S01]  /*4a30*/  SYNCS.PHASECHK.TRANS64.TRYWAIT P2, [UR21+0x50], R9 ;  /* 0x00005009ff0075a7 */ /* 0x000ee20008041115 */
[----:B------:R-:W-:Y:S04]  /*4a40*/  ELECT P0, URZ, PT ;  /* 0x0000000000ff782f */ /* 0x000fe80003800000 */
[----:B------:R-:W-:Y:S11]  /*4a50*/  PLOP3.LUT P1, PT, P1, P0, PT, 0xf2, 0x2f ;  /* 0x00000000002f781c */ /* 0x000ff60000f21e72 */
[----:B------:R-:W-:Y:S02]  /*4a60*/  @!UPT UIADD3 URZ, UPT, UPT, URZ, URZ, URZ ;  /* 0x000000fffffff290 */ /* 0x000fe4000fffe0ff */
[----:B------:R-:W-:Y:S05]  /*4a70*/  @!P1 IADD3 R8, P0, PT, R16, 0x580, RZ ;  /* 0x0000058010089810 */ /* 0x000fea0007f1e0ff */
[----:B------:R-:W-:Y:S01]  /*4a80*/  @!P1 IMAD.X R6, RZ, RZ, R17, P0 ;  /* 0x000000ffff069224 */ /* 0x000fe200000e0611 */
[----:B---3--:R-:W-:Y:S07]  /*4a90*/  @!P2 BRA `(.L_x_80) ;  /* 0x0000005000aca947 */ /* 0x008fee0003800000 */
.L_x_165:
[----:B------:R-:W-:Y:S01]  /*4aa0*/  @!P1 R2UR UR5, R8 ;  /* 0x00000000080592ca */ /* 0x000fe200000e0000 */
[----:B------:R-:W-:Y:S01]  /*4ab0*/  VOTEU.ALL UP0, P1 ;  /* 0x0000000000ff7886 */ /* 0x000fe20000800000 */
[----:B------:R-:W-:Y:S01]  /*4ac0*/  @!P1 R2UR UR4, R6 ;  /* 0x00000000060492ca */ /* 0x000fe200000e0000 */
[----:B--2---:R-:W-:Y:S01]  /*4ad0*/  @!P1 IMAD.MOV.U32 R0, RZ, RZ, 0x2000 ;  /* 0x00002000ff009424 */ /* 0x004fe200078e00ff */
[----:B------:R-:W-:Y:S01]  /*4ae0*/  UMOV UR8, 0x0 ;  /* 0x0000000000087882 */ /* 0x000fe20000000000 */
[----:B------:R-:W-:Y:S01]  /*4af0*/  UMOV UR9, 0x10000000 ;  /* 0x1000000000097882 */ /* 0x000fe20000000000 */
[----:B------:R-:W-:Y:S01]  /*4b00*/  @!UP0 UIADD3 UR32, UPT, UPT, UR21, 0x200, URZ ;  /* 0x0000020015208890 */ /* 0x000fe2000fffe0ff */
[----:B------:R-:W-:Y:S01]  /*4b10*/  @!P1 IADD3 R8, P0, PT, R16, 0x580, RZ ;  /* 0x0000058010089810 */ /* 0x000fe20007f1e0ff */
[----:B------:R-:W-:Y:S01]  /*4b20*/  VOTEU.ALL UP0, P1 ;  /* 0x0000000000ff7886 */ /* 0x000fe20000800000 */
[----:B------:R-:W-:Y:S03]  /*4b30*/  UPRMT UR6, UR47, 0x654, UR33 ;  /* 0x000006542f067896 */ /* 0x000fe60008000021 */
[----:B------:R-:W-:Y:S02]  /*4b40*/  @!P1 IMAD.X R6, RZ, RZ, R17, P0 ;  /* 0x000000ffff069224 */ /* 0x000fe400000e0611 */
[----:B------:R-:W-:Y:S02]  /*4b50*/  IMAD.U32 R10, RZ, RZ, UR5 ;  /* 0x00000005ff0a7e24 */ /* 0x000fe4000f8e00ff */
[----:B------:R-:W-:Y:S03]  /*4b60*/  IMAD.U32 R11, RZ, RZ, UR4 ;  /* 0x00000004ff0b7e24 */ /* 0x000fe6000f8e00ff */
[----:B------:R-:W-:Y:S02]  /*4b70*/  @!P1 R2UR UR4, R10 ;  /* 0x000000000a0492ca */ /* 0x000fe400000e0000 */
[----:B------:R-:W-:Y:S11]  /*4b80*/  @!P1 R2UR UR5, R11 ;  /* 0x000000000b0592ca */ /* 0x000ff600000e0000 */
[----:B------:R-:W-:Y:S02]  /*4b90*/  @!UPT UIADD3 URZ, UPT, UPT, URZ, URZ, URZ ;  /* 0x000000fffffff290 */ /* 0x000fe4000fffe0ff */
[----:B------:R2:W-:Y:S01]  /*4ba0*/  @!UP0 UTMALDG.3D [UR32], [UR4], desc[UR8] ;  /* 0x00000820040085b4 */ /* 0x0005e20008011000 */
[----:B------:R2:W-:Y:S01]  /*4bb0*/  @!P1 SYNCS.ARRIVE.TRANS64.RED.A0TR RZ, [UR21+0x30], R0 ;  /* 0x00003000ffff99a7 */ /* 0x0005e20008300415 */
[----:B------:R-:W-:Y:S01]  /*4bc0*/  SYNCS.ARRIVE.TRANS64.RED.A1T0 RZ, [UR6], RZ ;  /* 0x000000ffffff79a7 */ /* 0x000fe20008100406 */
[----:B------:R-:W3:Y:S02]  /*4bd0*/  SYNCS.PHASECHK.TRANS64.TRYWAIT P2, [UR21+0x58], R9 ;  /* 0x00005809ff0075a7 */ /* 0x000ee40008041115 */
[----:B--23--:R-:W-:Y:S05]  /*4be0*/  @!P2 BRA `(.L_x_81) ;  /* 0x000000500070a947 */ /* 0x00cfea0003800000 */
.L_x_167:
        /* <DEDUP_REMOVED lines=8> */
[----:B------:R-:W-:Y:S01]  /*4c70*/  @!UP0 UIADD3 UR24, UPT, UPT, UR21, 0x2200, URZ ;  /* 0x0000220015188890 */ /* 0x000fe2000fffe0ff */
[----:B------:R-:W-:Y:S01]  /*4c80*/  VOTEU.ALL UP0, P1 ;  /* 0x0000000000ff7886 */ /* 0x000fe20000800000 */
[----:B------:R-:W-:Y:S01]  /*4c90*/  UMOV UR27, UR35 ;  /* 0x00000023001b7c82 */ /* 0x000fe20008000000 */
[----:B------:R-:W-:Y:S02]  /*4ca0*/  UMOV UR28, UR36 ;  /* 0x00000024001c7c82 */ /* 0x000fe40008000000 */
[----:B------:R-:W-:Y:S01]  /*4cb0*/  IMAD.U32 R10, RZ, RZ, UR5 ;  /* 0x00000005ff0a7e24 */ /* 0x000fe2000f8e00ff */
[----:B------:R-:W-:Y:S01]  /*4cc0*/  UPRMT UR6, UR47, 0x654, UR25 ;  /* 0x000006542f067896 */ /* 0x000fe20008000019 */
[----:B------:R-:W-:Y:S02]  /*4cd0*/  IMAD.U32 R11, RZ, RZ, UR4 ;  /* 0x00000004ff0b7e24 */ /* 0x000fe4000f8e00ff */
[----:B------:R-:W-:Y:S01]  /*4ce0*/  @!P1 IMAD.X R6, RZ, RZ, R17, P0 ;  /* 0x000000ffff069224 */ /* 0x000fe200000e0611 */
        /* <DEDUP_REMOVED lines=8> */
.L_x_169:
[----:B------:R-:W-:Y:S01]  /*4d70*/  @!P1 R2UR UR5, R8 ;  /* 0x00000000080592ca */ /* 0x000fe200000e0000 */
[----:B------:R-:W-:Y:S01]  /*4d80*/  VOTEU.ALL UP0, P1 ;  /* 0x0000000000ff7886 */ /* 0x000fe20000800000 */
[----:B------:R-:W-:Y:S01]  /*4d90*/  @!P1 R2UR UR4, R6 ;  /* 0x00000000060492ca */ /* 0x000fe200000e0000 */
[----:B--2---:R-:W-:Y:S01]  /*4da0*/  @!P1 IMAD.MOV.U32 R0, RZ, RZ, 0x2000 ;  /* 0x00002000ff009424 */ /* 0x004fe200078e00ff */
[----:B------:R-:W-:Y:S01]  /*4db0*/  UMOV UR8, 0x0 ;  /* 0x0000000000087882 */ /* 0x000fe20000000000 */
[----:B------:R-:W-:Y:S01]  /*4dc0*/  UMOV UR9, 0x10000000 ;  /* 0x1000000000097882 */ /* 0x000fe20000000000 */
[----:B------:R-:W-:Y:S01]  /*4dd0*/  @!UP0 UIADD3 UR18, UPT, UPT, UR34, 0x40, URZ ;  /* 0x0000004022128890 */ /* 0x000fe2000fffe0ff */
[----:B------:R-:W-:Y:S01]  /*4de0*/  VIADD R14, R14, 0x1 ;  /* 0x000000010e0e7836 */ /* 0x000fe20000000000 */
[----:B------:R-:W-:Y:S01]  /*4df0*/  @!UP0 UIADD3 UR16, UPT, UPT, UR21, 0x4200, URZ ;  /* 0x0000420015108890 */ /* 0x000fe2000fffe0ff */
[----:B------:R-:W-:Y:S01]  /*4e00*/  VOTEU.ALL UP0, P1 ;  /* 0x0000000000ff7886 */ /* 0x000fe20000800000 */
[----:B------:R-:W-:Y:S01]  /*4e10*/  UMOV UR19, UR35 ;  /* 0x0000002300137c82 */ /* 0x000fe20008000000 */
[----:B------:R-:W-:Y:S02]  /*4e20*/  UMOV UR20, UR36 ;  /* 0x0000002400147c82 */ /* 0x000fe40008000000 */
[----:B------:R-:W-:Y:S01]  /*4e30*/  IMAD.U32 R10, RZ, RZ, UR5 ;  /* 0x00000005ff0a7e24 */ /* 0x000fe2000f8e00ff */
[----:B------:R-:W-:Y:S01]  /*4e40*/  UPRMT UR6, UR47, 0x654, UR17 ;  /* 0x000006542f067896 */ /* 0x000fe20008000011 */
        /* <DEDUP_REMOVED lines=9> */
.L_x_171:
[----:B------:R-:W-:Y:S01]  /*4ee0*/  @!P1 IADD3 R6, P0, PT, R16, 0x580, RZ ;  /* 0x0000058010069810 */ /* 0x000fe20007f1e0ff */
[----:B------:R-:W-:Y:S01]  /*4ef0*/  VOTEU.ALL UP0, P1 ;  /* 0x0000000000ff7886 */ /* 0x000fe20000800000 */
[----:B------:R-:W-:Y:S01]  /*4f00*/  UMOV UR6, 0x0 ;  /* 0x0000000000067882 */ /* 0x000fe20000000000 */
[----:B------:R-:W-:Y:S01]  /*4f10*/  UMOV UR7, 0x10000000 ;  /* 0x1000000000077882 */ /* 0x000fe20000000000 */
[----:B------:R-:W-:Y:S01]  /*4f20*/  @!P1 R2UR UR5, R6 ;  /* 0x00000000060592ca */ /* 0x000fe200000e0000 */
[----:B--2---:R-:W-:Y:S01]  /*4f30*/  @!P1 IMAD.X R0, RZ, RZ, R17, P0 ;  /* 0x000000ffff009224 */ /* 0x004fe200000e0611 */
[----:B------:R-:W-:Y:S01]  /*4f40*/  @!UP0 UIADD3 UR10, UPT, UPT, UR34, 0x60, URZ ;  /* 0x00000060220a8890 */ /* 0x000fe2000fffe0ff */
[----:B------:R-:W-:Y:S01]  /*4f50*/  R2UR UR16, R82 ;  /* 0x00000000521072ca */ /* 0x000fe200000e0000 */
[----:B------:R-:W-:Y:S01]  /*4f60*/  @!UP0 UIADD3 UR8, UPT, UPT, UR21, 0x6200, URZ ;  /* 0x0000620015088890 */ /* 0x000fe2000fffe0ff */
[----:B------:R-:W-:Y:S01]  /*4f70*/  ISETP.NE.AND P0, PT, R14, 0x2, PT ;  /* 0x000000020e00780c */ /* 0x000fe20003f05270 */
[----:B------:R-:W-:Y:S01]  /*4f80*/  @!UP0 UIADD3 UR9, UPT, UPT, UR21, 0x48, URZ ;  /* 0x0000004815098890 */ /* 0x000fe2000fffe0ff */
[----:B------:R-:W-:Y:S01]  /*4f90*/  @!P1 R2UR UR4, R0 ;  /* 0x00000000000492ca */ /* 0x000fe200000e0000 */
[----:B------:R-:W-:Y:S01]  /*4fa0*/  VOTEU.ALL UP0, P1 ;  /* 0x0000000000ff7886 */ /* 0x000fe20000800000 */
[----:B------:R-:W-:Y:S01]  /*4fb0*/  UMOV UR11, UR35 ;  /* 0x00000023000b7c82 */ /* 0x000fe20008000000 */
[----:B------:R-:W-:Y:S01]  /*4fc0*/  UMOV UR12, UR36 ;  /* 0x00000024000c7c82 */ /* 0x000fe20008000000 */
[----:B------:R-:W-:Y:S01]  /*4fd0*/  SEL R0, RZ, 0x1, P0 ;  /* 0x00000001ff007807 */ /* 0x000fe20000000000 */
[----:B------:R-:W-:Y:S01]  /*4fe0*/  UIADD3 UR20, UPT, UPT, UR13, UR63, URZ ;  /* 0x0000003f0d147290 */ /* 0x000fe2000fffe0ff */
[----:B------:R-:W-:Y:S01]  /*4ff0*/  IMAD.U32 R8, RZ, RZ, UR5 ;  /* 0x00000005ff087e24 */ /* 0x000fe2000f8e00ff */
[----:B------:R-:W-:Y:S01]  /*5000*/  LOP3.LUT R15, R15, 0x1, RZ, 0x3c, !PT ;  /* 0x000000010f0f7812 */ /* 0x000fe200078e3cff */
[----:B------:R-:W-:Y:S01]  /*5010*/  UPLOP3.LUT UP3, UPT, UPT, UPT, UPT, 0x80, 0x8 ;  /* 0x000000000008789c */ /* 0x000fe20003f6f070 */
[----:B------:R-:W-:Y:S01]  /*5020*/  LOP3.LUT R13, R13, R0, RZ, 0x3c, !PT ;  /* 0x000000000d0d7212 */ /* 0x000fe200078e3cff */
[----:B------:R-:W-:Y:S01]  /*5030*/  UIADD3 UR16, UPT, UPT, UR14, UR16, URZ ;  /* 0x000000100e107290 */ /* 0x000fe2000fffe0ff */
[----:B------:R-:W-:Y:S01]  /*5040*/  SEL R14, R14, RZ, P0 ;  /* 0x000000ff0e0e7207 */ /* 0x000fe20000000000 */
[----:B------:R-:W-:Y:S01]  /*5050*/  UMOV UR36, UR29 ;  /* 0x0000001d00247c82 */ /* 0x000fe20008000000 */
[----:B------:R-:W-:Y:S01]  /*5060*/  IMAD.U32 R9, RZ, RZ, UR4 ;  /* 0x00000004ff097e24 */ /* 0x000fe2000f8e00ff */
[----:B------:R-:W-:Y:S04]  /*5070*/  @!P1 R2UR UR4, R8 ;  /* 0x00000000080492ca */ /* 0x000fe800000e0000 */
[----:B------:R-:W-:Y:S11]  /*5080*/  @!P1 R2UR UR5, R9 ;  /* 0x00000000090592ca */ /* 0x000ff600000e0000 */
[----:B------:R-:W-:Y:S02]  /*5090*/  @!UPT UIADD3 URZ, UPT, UPT, URZ, URZ, URZ ;  /* 0x000000fffffff290 */ /* 0x000fe4000fffe0ff */
[----:B------:R2:W-:Y:S01]  /*50a0*/  @!UP0 UTMALDG.3D [UR8], [UR4], desc[UR6] ;  /* 0x00000608040085b4 */ /* 0x0005e20008011000 */
[----:B------:R2:W-:Y:S01]  /*50b0*/  @!P1 SYNCS.ARRIVE.TRANS64.RED.A0TR RZ, [UR21+0x48], R7 ;  /* 0x00004807ffff99a7 */ /* 0x0005e20008300415 */
[----:B------:R-:W-:Y:S01]  /*50c0*/  SYNCS.ARRIVE.TRANS64.RED.A1T0 RZ, [UR37], RZ ;  /* 0x000000ffffff79a7 */ /* 0x000fe20008100425 */
[----:B------:R-:W-:Y:S05]  /*50d0*/  BRA.U UP1, `(.L_x_84) ;  /* 0xfffffff101687547 */ /* 0x000fea000b83ffff */
[----:B------:R-:W-:-:S04]  /*50e0*/  SHF.L.U32 R3, R15, 0x1f, RZ ;  /* 0x0000001f0f037819 */ /* 0x000fc800000006ff */
[----:B------:R-:W3:Y:S02]  /*50f0*/  SYNCS.PHASECHK.TRANS64.TRYWAIT P0, [UR21+0x50], R3 ;  /* 0x00005003ff0075a7 */ /* 0x000ee40008001115 */
[----:B---3--:R-:W-:Y:S05]  /*5100*/  @!P0 BRA `(.L_x_85) ;  /* 0x0000004c00708947 */ /* 0x008fea0003800000 */
.L_x_173:
[----:B------:R-:W4:Y:S02]  /*5110*/  SYNCS.PHASECHK.TRANS64.TRYWAIT P0, [UR21+0x58], R3 ;  /* 0x00005803ff0075a7 */ /* 0x000f240008001115 */
[----:B----4-:R-:W-:Y:S05]  /*5120*/  @!P0 BRA `(.L_x_86) ;  /* 0x0000004c00808947 */ /* 0x010fea0003800000 */
.L_x_175:
[----:B------:R-:W4:Y:S02]  /*5130*/  SYNCS.PHASECHK.TRANS64.TRYWAIT P0, [UR21+0x60], R3 ;  /* 0x00006003ff0075a7 */ /* 0x000f240008001115 */
[----:B----4-:R-:W-:Y:S05]  /*5140*/  @!P0 BRA `(.L_x_87) ;  /* 0x0000004c00908947 */ /* 0x010fea0003800000 */
.L_x_177:
[----:B---3--:R-:W-:-:S07]  /*5150*/  MOV R0, UR21 ;  /* 0x0000001500007c02 */ /* 0x008fce0008000f00 */
.L_x_88:
[----:B---3--:R-:W-:-:S04]  /*5160*/  SHF.L.U32 R3, R15, 0x1f, RZ ;  /* 0x0000001f0f037819 */ /* 0x008fc800000006ff */
[----:B------:R3:W4:Y:S03]  /*5170*/  SYNCS.PHASECHK.TRANS64.TRYWAIT P0, [R0+URZ+0x68], R3 ;  /* 0x00006803000075a7 */ /* 0x00072600080011ff */
[----:B----4-:R-:W-:Y:S05]  /*5180*/  @!P0 NANOSLEEP.SYNCS 0x989680 ;  /* 0x009896800000895d */ /* 0x010fea0003900000 */
[----:B------:R-:W4:Y:S02]  /*5190*/  @!P0 SYNCS.PHASECHK.TRANS64 P0, [R0+URZ+0x68], R3 ;  /* 0x00006803000085a7 */ /* 0x000f2400080010ff */
[----:B-12-4-:R-:W-:Y:S05]  /*51a0*/  @P0 EXIT ;  /* 0x000000000000094d */ /* 0x016fea0003800000 */
[----:B------:R-:W-:Y:S05]  /*51b0*/  BRA `(.L_x_88) ;  /* 0xfffffffc00e87947 */ /* 0x000fea000383ffff */
.L_x_73:
[----:B------:R-:W-:-:S06]  /*51c0*/  UISETP.GE.AND UP0, UPT, UR17, 0x4, UPT ;  /* 0x000000041100788c */ /* 0x000fcc000bf06270 */
[----:B------:R-:W-:-:S13]  /*51d0*/  PLOP3.LUT P0, PT, PT, PT, UP0, 0x80, 0x8 ;  /* 0x000000000008781c */ /* 0x000fda0003f0f008 */
[----:B------:R-:W-:Y:S05]  /*51e0*/  @!P0 EXIT ;  /* 0x000000000000894d */ /* 0x000fea0003800000 */
[----:B------:R-:W-:Y:S01]  /*51f0*/  BAR.SYNC.DEFER_BLOCKING 0x6, 0xa0 ;  /* 0x0182800000007b1d */ /* 0x000fe20000010000 */
[C---:B------:R-:W-:Y:S01]  /*5200*/  IMAD.SHL.U32 R2, R94.reuse, 0x20, RZ ;  /* 0x000000205e027824 */ /* 0x040fe200078e00ff */
[C---:B------:R-:W-:Y:S01]  /*5210*/  SHF.L.U32 R37, R94.reuse, 0x10, RZ ;  /* 0x000000105e257819 */ /* 0x040fe200000006ff */
[C---:B------:R-:W-:Y:S01]  /*5220*/  IMAD.SHL.U32 R93, R94.reuse, 0x4, RZ ;  /* 0x000000045e5d7824 */ /* 0x040fe200078e00ff */
[----:B------:R-:W-:Y:S01]  /*5230*/  LOP3.LUT R95, R94, 0x60, RZ, 0xc0, !PT ;  /* 0x000000605e5f7812 */ /* 0x000fe200078ec0ff */
[----:B------:R-:W-:Y:S01]  /*5240*/  HFMA2 R86, -RZ, RZ, 0, 0 ;  /* 0x00000000ff567431 */ /* 0x000fe200000001ff */
[----:B------:R-:W-:Y:S02]  /*5250*/  UMOV UR44, 0x400 ;  /* 0x00000400002c7882 */ /* 0x000fe40000000000 */
[----:B------:R-:W1:Y:S01]  /*5260*/  LDC.64 R78, c[0x0][0x8b0] ;  /* 0x00022c00ff4e7b82 */ /* 0x000e620000000a00 */
[----:B------:R-:W-:Y:S01]  /*5270*/  ULEA UR44, UR47, UR44, 0x18 ;  /* 0x0000002c2f2c7291 */ /* 0x000fe2000f8ec0ff */
[----:B------:R-:W-:Y:S01]  /*5280*/  LOP3.LUT R6, R2, 0xc0, RZ, 0xc0, !PT ;  /* 0x000000c002067812 */ /* 0x000fe200078ec0ff */
[----:B------:R-:W2:Y:S01]  /*5290*/  LDCU.64 UR6, c[0x0][0x890] ;  /* 0x00011200ff0677ac */ /* 0x000ea20008000a00 */
[----:B------:R-:W-:Y:S01]  /*52a0*/  LOP3.LUT R92, R94, 0x2, RZ, 0xc0, !PT ;  /* 0x000000025e5c7812 */ /* 0x000fe200078ec0ff */
[----:B------:R-:W-:Y:S01]  /*52b0*/  IMAD.MOV.U32 R90, RZ, RZ, 0x1 ;  /* 0x00000001ff5a7424 */ /* 0x000fe200078e00ff */
[----:B------:R-:W-:Y:S01]  /*52c0*/  LOP3.LUT R93, R6, 0x18, R93, 0xf8, !PT ;  /* 0x00000018065d7812 */ /* 0x000fe200078ef85d */
[----:B------:R-:W-:Y:S01]  /*52d0*/  UIADD3 UR4, UPT, UPT, UR44, 0x200, URZ ;  /* 0x000002002c047890 */ /* 0x000fe2000fffe0ff */
[----:B------:R-:W3:Y:S01]  /*52e0*/  LDC.64 R76, c[0x0][0x8a8] ;  /* 0x00022a00ff4c7b82 */ /* 0x000ee20000000a00 */
[----:B------:R-:W-:Y:S01]  /*52f0*/  LOP3.LUT R37, R37, 0x600000, RZ, 0xc0, !PT ;  /* 0x0060000025257812 */ /* 0x000fe200078ec0ff */
[----:B------:R-:W-:Y:S01]  /*5300*/  IMAD.MOV.U32 R36, RZ, RZ, RZ ;  /* 0x000000ffff247224 */ /* 0x000fe200078e00ff */
[----:B------:R-:W-:-:S02]  /*5310*/  LOP3.LUT R93, R93, 0xf20, R2, 0xf8, !PT ;  /* 0x00000f205d5d7812 */ /* 0x000fc400078ef802 */
[----:B------:R-:W-:Y:S01]  /*5320*/  CS2R R88, SRZ ;  /* 0x0000000000587805 */ /* 0x000fe2000001ff00 */
[----:B------:R-:W-:Y:S01]  /*5330*/  IMAD.U32 R84, RZ, RZ, UR4 ;  /* 0x00000004ff547e24 */ /* 0x000fe2000f8e00ff */
[----:B------:R-:W-:Y:S01]  /*5340*/  LOP3.LUT R94, R94, 0x4, RZ, 0xc0, !PT ;  /* 0x000000045e5e7812 */ /* 0x000fe200078ec0ff */
[----:B------:R-:W4:Y:S01]  /*5350*/  LDCU UR60, c[0x0][0x370] ;  /* 0x00006e00ff3c77ac */ /* 0x000f220008000800 */
[----:B------:R-:W4:Y:S02]  /*5360*/  LDS R0, [UR44+0x130] ;  /* 0x0001302cff007984 */ /* 0x000f240008000800 */
[----:B------:R-:W-:Y:S01]  /*5370*/  LEA R93, R93, R84, 0x1 ;  /* 0x000000545d5d7211 */ /* 0x000fe200078e08ff */
[----:B------:R-:W1:Y:S01]  /*5380*/  LDCU UR43, c[0x0][0xb0c] ;  /* 0x00016180ff2b77ac */ /* 0x000e620008000800 */
[----:B--2---:R-:W-:Y:S01]  /*5390*/  IMAD.U32 R97, RZ, RZ, UR6 ;  /* 0x00000006ff617e24 */ /* 0x004fe2000f8e00ff */
[----:B------:R-:W-:Y:S02]  /*53a0*/  MOV R96, UR7 ;  /* 0x0000000700607c02 */ /* 0x000fe40008000f00 */
[--C-:B------:R-:W-:Y:S01]  /*53b0*/  IMAD R92, R92, -0x10, R93.reuse ;  /* 0xfffffff05c5c7824 */ /* 0x100fe200078e025d */
[----:B------:R-:W2:Y:S01]  /*53c0*/  LDCU UR39, c[0x0][0xb30] ;  /* 0x00016600ff2777ac */ /* 0x000ea20008000800 */
[----:B------:R-:W-:Y:S01]  /*53d0*/  IMAD R91, R94, -0x10, R93 ;  /* 0xfffffff05e5b7824 */ /* 0x000fe200078e025d */
[----:B------:R-:W1:Y:S01]  /*53e0*/  LDCU.64 UR54, c[0x0][0x888] ;  /* 0x00011100ff3677ac */ /* 0x000e620008000a00 */
[----:B------:R-:W1:Y:S01]  /*53f0*/  LDCU.64 UR40, c[0x0][0xb28] ;  /* 0x00016500ff2877ac */ /* 0x000e620008000a00 */
[----:B------:R-:W1:Y:S01]  /*5400*/  LDCU.128 UR56, c[0x0][0xb10] ;  /* 0x00016200ff3877ac */ /* 0x000e620008000c00 */
[----:B------:R-:W1:Y:S01]  /*5410*/  LDCU UR53, c[0x0][0x374] ;  /* 0x00006e80ff3577ac */ /* 0x000e620008000800 */
[----:B------:R-:W-:Y:S01]  /*5420*/  UMOV UR52, URZ ;  /* 0x000000ff00347c82 */ /* 0x000fe20008000000 */
[----:B------:R-:W-:Y:S01]  /*5430*/  UMOV UR46, URZ ;  /* 0x000000ff002e7c82 */ /* 0x000fe20008000000 */
[----:B-1234-:R-:W-:-:S07]  /*5440*/  IMAD.IADD R37, R0, 0x1, R37 ;  /* 0x0000000100257824 */ /* 0x01efce00078e0225 */
.L_x_132:
[----:B------:R-:W-:Y:S02]  /*5450*/  LEA R3, R86, UR44, 0x3 ;  /* 0x0000002c56037c11 */ /* 0x000fe4000f8e18ff */
[----:B------:R-:W-:Y:S02]  /*5460*/  SHF.L.U32 R0, R88, 0x1f, RZ ;  /* 0x0000001f58007819 */ /* 0x000fe400000006ff */
[----:B------:R-:W-:Y:S02]  /*5470*/  LEA R5, R86, UR44, 0x4 ;  /* 0x0000002c56057c11 */ /* 0x000fe4000f8e20ff */
[----:B-1----:R-:W1:Y:S02]  /*5480*/  SYNCS.PHASECHK.TRANS64.TRYWAIT P0, [R3+URZ+0x80], R0 ;  /* 0x00008000030075a7 */ /* 0x002e6400080011ff */
[----:B-12---:R-:W-:Y:S05]  /*5490*/  @!P0 BRA `(.L_x_89) ;  /* 0x0000004800d48947 */ /* 0x006fea0003800000 */
.L_x_178:
        /* <DEDUP_REMOVED lines=11> */
[----:B------:R-:W-:Y:S01]  /*5550*/  PLOP3.LUT P0, PT, PT, PT, UP1, 0x80, 0x8 ;  /* 0x000000000008781c */ /* 0x000fe20003f0f018 */
[----:B------:R-:W-:Y:S11]  /*5560*/  UP2UR UR62, UPR, URZ, 0x2 ;  /* 0x00000002ff3e7883 */ /* 0x000ff60008000000 */
[----:B------:R-:W-:Y:S01]  /*5570*/  @!UPT UIADD3 URZ, UPT, UPT, URZ, URZ, URZ ;  /* 0x000000fffffff290 */ /* 0x000fe2000fffe0ff */
[----:B-1----:R-:W-:Y:S02]  /*5580*/  @P0 SHF.R.U32.HI R0, RZ, 0x10, R5 ;  /* 0x00000010ff000819 */ /* 0x002fe40000011605 */
        /* <DEDUP_REMOVED lines=12> */
[----:B------:R-:W2:Y:S01]  /*5650*/  LDCU UR12, c[0x0][0xb20] ;  /* 0x00016400ff0c77ac */ /* 0x000ea20008000800 */
[----:B------:R-:W-:Y:S02]  /*5660*/  UIMAD.WIDE.U32 UR4, UR53, UR59, URZ ;  /* 0x0000003b350472a5 */ /* 0x000fe4000f8e00ff */
[----:B------:R-:W-:Y:S02]  /*5670*/  UIMAD.WIDE.U32 UR6, UR60, UR56, URZ ;  /* 0x000000383c0672a5 */ /* 0x000fe4000f8e00ff */
[----:B------:R-:W-:Y:S02]  /*5680*/  UISETP.NE.AND UP0, UPT, UR58, 0x1, UPT ;  /* 0x000000013a00788c */ /* 0x000fe4000bf05270 */
[----:B------:R-:W-:Y:S02]  /*5690*/  UIMAD.WIDE.U32 UR8, UR37, UR59, URZ ;  /* 0x0000003b250872a5 */ /* 0x000fe4000f8e00ff */
[----:B------:R-:W-:Y:S02]  /*56a0*/  UIMAD.WIDE.U32 UR10, UR38, UR56, URZ ;  /* 0x00000038260a72a5 */ /* 0x000fe4000f8e00ff */
[----:B------:R-:W-:Y:S02]  /*56b0*/  UISETP.NE.AND UP1, UPT, UR43, 0x1, UPT ;  /* 0x000000012b00788c */ /* 0x000fe4000bf25270 */
[----:B------:R-:W-:Y:S01]  /*56c0*/  UISETP.NE.AND UP2, UPT, UR42, 0x1, UPT ;  /* 0x000000012a00788c */ /* 0x000fe2000bf45270 */
[----:B------:R-:W-:Y:S02]  /*56d0*/  UMOV UR4, UR5 ;  /* 0x0000000500047c82 */ /* 0x000fe40008000000 */
[----:B--2---:R-:W-:Y:S03]  /*56e0*/  USHF.R.U32.HI UR5, URZ, UR12, UR4 ;  /* 0x0000000cff057299 */ /* 0x004fe60008011604 */
[----:B------:R-:W-:Y:S02]  /*56f0*/  UMOV UR4, UR7 ;  /* 0x0000000700047c82 */ /* 0x000fe40008000000 */
[----:B------:R-:W-:Y:S02]  /*5700*/  USHF.R.U32.HI UR7, URZ, UR57, UR4 ;  /* 0x00000039ff077299 */ /* 0x000fe40008011604 */
[----:B------:R-:W-:Y:S02]  /*5710*/  USEL UR4, UR53, UR5, !UP0 ;  /* 0x0000000535047287 */ /* 0x000fe4000c000000 */
[----:B------:R-:W-:Y:S01]  /*5720*/  USEL UR7, UR60, UR7, !UP1 ;  /* 0x000000073c077287 */ /* 0x000fe2000c800000 */
[----:B------:R-:W-:Y:S01]  /*5730*/  UMOV UR5, UR9 ;  /* 0x0000000900057c82 */ /* 0x000fe20008000000 */
[----:B------:R-:W-:Y:S02]  /*5740*/  UIMAD.WIDE.U32 UR8, UR4, UR40, URZ ;  /* 0x00000028040872a5 */ /* 0x000fe4000f8e00ff */
[----:B------:R-:W-:Y:S03]  /*5750*/  USHF.R.U32.HI UR6, URZ, UR12, UR5 ;  /* 0x0000000cff067299 */ /* 0x000fe60008011605 */
[----:B------:R-:W-:Y:S01]  /*5760*/  UMOV UR5, UR11 ;  /* 0x0000000b00057c82 */ /* 0x000fe20008000000 */
[----:B------:R-:W-:Y:S02]  /*5770*/  UIMAD.WIDE.U32 UR10, UR7, UR40, URZ ;  /* 0x00000028070a72a5 */ /* 0x000fe4000f8e00ff */
[----:B------:R-:W-:Y:S02]  /*5780*/  USHF.R.U32.HI UR12, URZ, UR57, UR5 ;  /* 0x00000039ff0c7299 */ /* 0x000fe40008011605 */
[----:B------:R-:W-:Y:S01]  /*5790*/  USEL UR6, UR37, UR6, !UP0 ;  /* 0x0000000625067287 */ /* 0x000fe2000c000000 */
[----:B------:R-:W-:Y:S02]  /*57a0*/  UMOV UR5, UR9 ;  /* 0x0000000900057c82 */ /* 0x000fe40008000000 */
[----:B------:R-:W-:Y:S01]  /*57b0*/  UMOV UR10, UR11 ;  /* 0x0000000b000a7c82 */ /* 0x000fe20008000000 */
[----:B------:R-:W-:Y:S02]  /*57c0*/  @UP2 USHF.R.U32.HI UR4, URZ, UR41, UR5 ;  /* 0x00000029ff042299 */ /* 0x000fe40008011605 */
[----:B------:R-:W-:Y:S02]  /*57d0*/  @UP2 USHF.R.U32.HI UR7, URZ, UR41, UR10 ;  /* 0x00000029ff072299 */ /* 0x000fe4000801160a */
[----:B------:R-:W-:Y:S02]  /*57e0*/  UIMAD UR4, UR42, UR4, URZ ;  /* 0x000000042a0472a4 */ /* 0x000fe4000f8e02ff */
        /* <DEDUP_REMOVED lines=8> */
[----:B------:R-:W-:Y:S02]  /*5870*/  USEL UR11, UR6, UR4, !UP2 ;  /* 0x00000004060b7287 */ /* 0x000fe4000d000000 */
[----:B------:R-:W-:Y:S02]  /*5880*/  UIADD3 UR8, UPT, UPT, -UR5, URZ, URZ ;  /* 0x000000ff05087290 */ /* 0x000fe4000fffe1ff */
[----:B------:R-:W-:Y:S01]  /*5890*/  UIADD3 UR10, UPT, UPT, -UR11, URZ, URZ ;  /* 0x000000ff0b0a7290 */ /* 0x000fe2000fffe1ff */
[----:B------:R-:W-:Y:S01]  /*58a0*/  @!UP0 UMOV UR4, UR9 ;  /* 0x0000000900048c82 */ /* 0x000fe20008000000 */
[----:B------:R-:W-:Y:S02]  /*58b0*/  UIADD3 UR9, UPT, UPT, -UR6, URZ, URZ ;  /* 0x000000ff06097290 */ /* 0x000fe4000fffe1ff */
[----:B------:R-:W-:Y:S02]  /*58c0*/  @!UP0 USHF.R.U32.HI UR4, URZ, UR41, UR4 ;  /* 0x00000029ff048299 */ /* 0x000fe40008011604 */
[----:B------:R-:W-:Y:S02]  /*58d0*/  UIMAD UR10, UR42, UR10, UR6 ;  /* 0x0000000a2a0a72a4 */ /* 0x000fe4000f8e0206 */
[----:B------:R-:W-:Y:S04]  /*58e0*/  @!UP0 USEL UR4, UR5, UR4, !UP2 ;  /* 0x0000000405048287 */ /* 0x000fe8000d000000 */
[----:B------:R-:W-:Y:S02]  /*58f0*/  @!UP0 UIMAD UR10, UR7, UR10, UR4 ;  /* 0x0000000a070a82a4 */ /* 0x000fe4000f8e0204 */
[----:B------:R-:W-:Y:S02]  /*5900*/  @!UP0 UIADD3 UR11, UPT, UPT, UR11, -UR4, URZ ;  /* 0x800000040b0b8290 */ /* 0x000fe4000fffe0ff */
[----:B------:R-:W-:Y:S02]  /*5910*/  UIMAD UR7, UR43, UR8, UR38 ;  /* 0x000000082b0772a4 */ /* 0x000fe4000f8e0226 */
[----:B------:R-:W-:Y:S02]  /*5920*/  @!UP0 UIMAD UR6, UR11, UR42, UR5 ;  /* 0x0000002a0b0682a4 */ /* 0x000fe4000f8e0205 */
[----:B------:R-:W-:Y:S01]  /*5930*/  UIMAD UR4, UR58, UR9, UR37 ;  /* 0x000000093a0472a4 */ /* 0x000fe2000f8e0225 */
[----:B------:R-:W-:Y:S02]  /*5940*/  @!UP0 UMOV UR5, UR10 ;  /* 0x0000000a00058c82 */ /* 0x000fe40008000000 */
[----:B------:R-:W-:Y:S02]  /*5950*/  UIMAD UR38, UR5, UR43, UR7 ;  /* 0x0000002b052672a4 */ /* 0x000fe4000f8e0207 */
[----:B------:R-:W-:Y:S11]  /*5960*/  UIMAD UR37, UR6, UR58, UR4 ;  /* 0x0000003a062572a4 */ /* 0x000ff6000f8e0204 */
[----:B------:R-:W-:Y:S01]  /*5970*/  @!UPT UIADD3 URZ, UPT, UPT, URZ, URZ, URZ ;  /* 0x000000fffffff290 */ /* 0x000fe2000fffe0ff */
.L_x_90:
[----:B------:R-:W-:Y:S01]  /*5980*/  UISETP.NE.AND UP0, UPT, UR39, 0x1, UPT ;  /* 0x000000012700788c */ /* 0x000fe2000bf05270 */
[----:B------:R-:W-:Y:S01]  /*5990*/  LOP3.LUT P0, RZ, R84, 0x1b0, RZ, 0xc0, !PT ;  /* 0x000001b054ff7812 */ /* 0x000fe2000780c0ff */
[----:B------:R-:W-:Y:S01]  /*59a0*/  USHF.L.U32 UR50, UR16, 0x7, URZ ;  /* 0x0000000710327899 */ /* 0x000fe200080006ff */
[----:B------:R-:W-:Y:S01]  /*59b0*/  BSSY.RECONVERGENT B6, `(.L_x_91) ;  /* 0x0000034000067945 */ /* 0x000fe20003800200 */
[----:B------:R-:W-:Y:S01]  /*59c0*/  USHF.L.U32 UR49, UR20, 0x7, URZ ;  /* 0x0000000714317899 */ /* 0x000fe200080006ff */
[----:B------:R-:W-:Y:S06]  /*59d0*/  IADD3 R86, PT, PT, R86, 0x1, RZ ;  /* 0x0000000156567810 */ /* 0x000fec0007ffe0ff */
[----:B------:R-:W2:Y:S01]  /*59e0*/  @!UP0 LDCU.128 UR12, c[0x0][0xb10] ;  /* 0x00016200ff0c87ac */ /* 0x000ea20008000c00 */
[----:B------:R-:W3:Y:S01]  /*59f0*/  @!UP0 LDCU UR5, c[0x0][0xb0c] ;  /* 0x00016180ff0587ac */ /* 0x000ee20008000800 */
[----:B------:R-:W4:Y:S01]  /*5a00*/  @!UP0 LDCU UR10, c[0x0][0xb20] ;  /* 0x00016400ff0a87ac */ /* 0x000f220008000800 */
[----:B--2---:R-:W-:Y:S02]  /*5a10*/  UIMAD.WIDE.U32 UR8, UR38, UR12, URZ ;  /* 0x0000000c260872a5 */ /* 0x004fe4000f8e00ff */
[----:B------:R-:W-:Y:S02]  /*5a20*/  UIMAD.WIDE.U32 UR6, UR37, UR15, URZ ;  /* 0x0000000f250672a5 */ /* 0x000fe4000f8e00ff */
[----:B------:R-:W-:Y:S03]  /*5a30*/  @!UP0 UISETP.NE.AND UP1, UPT, UR14, 0x1, UPT ;  /* 0x000000010e00888c */ /* 0x000fe6000bf25270 */
[----:B------:R-:W-:Y:S01]  /*5a40*/  @!UP0 UMOV UR4, UR9 ;  /* 0x0000000900048c82 */ /* 0x000fe20008000000 */
[----:B---3--:R-:W-:Y:S02]  /*5a50*/  @!UP0 UISETP.NE.AND UP2, UPT, UR5, 0x1, UPT ;  /* 0x000000010500888c */ /* 0x008fe4000bf45270 */
[----:B------:R-:W-:Y:S01]  /*5a60*/  @!UP0 USHF.R.U32.HI UR4, URZ, UR13, UR4 ;  /* 0x0000000dff048299 */ /* 0x000fe20008011604 */
[----:B------:R-:W-:Y:S02]  /*5a70*/  @!UP0 UMOV UR6, UR7 ;  /* 0x0000000700068c82 */ /* 0x000fe40008000000 */
[----:B----4-:R-:W-:Y:S02]  /*5a80*/  @!UP0 USHF.R.U32.HI UR6, URZ, UR10, UR6 ;  /* 0x0000000aff068299 */ /* 0x010fe40008011606 */
[----:B------:R-:W-:Y:S02]  /*5a90*/  @!UP0 USEL UR7, UR38, UR4, !UP2 ;  /* 0x0000000426078287 */ /* 0x000fe4000d000000 */
[----:B------:R-:W-:Y:S04]  /*5aa0*/  @!UP0 USEL UR6, UR37, UR6, !UP1 ;  /* 0x0000000625068287 */ /* 0x000fe8000c800000 */
[----:B------:R-:W-:Y:S02]  /*5ab0*/  @!UP0 UIADD3 UR4, UPT, UPT, -UR7, UR6, URZ ;  /* 0x0000000607048290 */ /* 0x000fe4000fffe1ff */
[----:B------:R-:W-:Y:S02]  /*5ac0*/  @!UP0 UIADD3 UR6, UPT, UPT, UR7, -UR6, URZ ;  /* 0x8000000607068290 */ /* 0x000fe4000fffe0ff */
[----:B------:R-:W-:Y:S02]  /*5ad0*/  @!UP0 UIMAD UR38, UR4, UR5, UR38 ;  /* 0x00000005042682a4 */ /* 0x000fe4000f8e0226 */
[----:B------:R-:W-:Y:S01]  /*5ae0*/  @!UP0 UIMAD UR37, UR6, UR14, UR37 ;  /* 0x0000000e062582a4 */ /* 0x000fe2000f8e0225 */
[----:B------:R-:W-:Y:S11]  /*5af0*/  @!P0 BRA `(.L_x_92) ;  /* 0x00000000007c8947 */ /* 0x000ff60003800000 */
[----:B------:R-:W2:Y:S01]  /*5b00*/  LDCU.64 UR8, c[0x4][0x80] ;  /* 0x01001000ff0877ac */ /* 0x000ea20008000a00 */
[----:B------:R-:W-:Y:S01]  /*5b10*/  MOV R2, 0x0 ;  /* 0x0000000000027802 */ /* 0x000fe20000000f00 */
[----:B------:R-:W-:Y:S02]  /*5b20*/  HFMA2 R12, -RZ, RZ, 0, 5.9604644775390625e-08 ;  /* 0x00000001ff0c7431 */ /* 0x000fe400000001ff */
[----:B------:R-:W-:Y:S01]  /*5b30*/  IMAD.MOV.U32 R8, RZ, RZ, 0x70 ;  /* 0x00000070ff087424 */ /* 0x000fe200078e00ff */
[----:B------:R3:W4:Y:S01]  /*5b40*/  LDC.64 R14, c[0x4][R2] ;  /* 0x01000000020e7b82 */ /* 0x0007220000000a00 */
[----:B------:R-:W1:Y:S01]  /*5b50*/  LDCU.64 UR6, c[0x4][0x88] ;  /* 0x01001100ff0677ac */ /* 0x000e620008000a00 */
[----:B------:R-:W-:Y:S01]  /*5b60*/  IMAD.MOV.U32 R13, RZ, RZ, RZ ;  /* 0x000000ffff0d7224 */ /* 0x000fe200078e00ff */
[----:B------:R-:W1:Y:S01]  /*5b70*/  LDCU.64 UR4, c[0x4][0x8] ;  /* 0x01000100ff0477ac */ /* 0x000e620008000a00 */
[----:B--2---:R-:W-:Y:S01]  /*5b80*/  MOV R5, UR9 ;  /* 0x0000000900057c02 */ /* 0x004fe20008000f00 */
[----:B------:R-:W-:Y:S01]  /*5b90*/  IMAD.U32 R4, RZ, RZ, UR8 ;  /* 0x00000008ff047e24 */ /* 0x000fe2000f8e00ff */
[----:B-1----:R-:W-:Y:S01]  /*5ba0*/  MOV R7, UR7 ;  /* 0x0000000700077c02 */ /* 0x002fe20008000f00 */
[----:B------:R-:W-:Y:S01]  /*5bb0*/  IMAD.U32 R6, RZ, RZ, UR6 ;  /* 0x00000006ff067e24 */ /* 0x000fe2000f8e00ff */
[----:B------:R-:W-:Y:S01]  /*5bc0*/  MOV R11, UR5 ;  /* 0x00000005000b7c02 */ /* 0x000fe20008000f00 */
[----:B------:R-:W-:Y:S02]  /*5bd0*/  IMAD.U32 R10, RZ, RZ, UR4 ;  /* 0x00000004ff0a7e24 */ /* 0x000fe4000f8e00ff */
[----:B------:R-:W-:Y:S07]  /*5be0*/  LEPC R20, `(.L_x_93) ;  /* 0x000000001014794e */ /* 0x000fee0000000000 */
[----:B---345:R-:W-:Y:S05]  /*5bf0*/  CALL.ABS.NOINC R14 ;  /* 0x000000000e007343 */ /* 0x038fea0003c00000 */
.L_x_93:
[----:B------:R-:W1:Y:S01]  /*5c00*/  LDCU.64 UR8, c[0x4][0x80] ;  /* 0x01001000ff0877ac */ /* 0x000e620008000a00 */
[----:B------:R-:W2:Y:S01]  /*5c10*/  LDC.64 R2, c[0x4][R2] ;  /* 0x0100000002027b82 */ /* 0x000ea20000000a00 */
[----:B------:R-:W-:Y:S02]  /*5c20*/  HFMA2 R12, -RZ, RZ, 0, 5.9604644775390625e-08 ;  /* 0x00000001ff0c7431 */ /* 0x000fe400000001ff */
[----:B------:R-:W-:Y:S02]  /*5c30*/  IMAD.MOV.U32 R8, RZ, RZ, 0x70 ;  /* 0x00000070ff087424 */ /* 0x000fe400078e00ff */
[----:B------:R-:W-:Y:S01]  /*5c40*/  IMAD.MOV.U32 R13, RZ, RZ, RZ ;  /* 0x000000ffff0d7224 */ /* 0x000fe200078e00ff */
[----:B------:R-:W3:Y:S01]  /*5c50*/  LDCU.64 UR6, c[0x4][0x88] ;  /* 0x01001100ff0677ac */ /* 0x000ee20008000a00 */
[----:B------:R-:W4:Y:S01]  /*5c60*/  LDCU.64 UR4, c[0x4][0x8] ;  /* 0x01000100ff0477ac */ /* 0x000f220008000a00 */
[----:B-1----:R-:W-:Y:S02]  /*5c70*/  MOV R4, UR8 ;  /* 0x0000000800047c02 */ /* 0x002fe40008000f00 */
[----:B------:R-:W-:Y:S02]  /*5c80*/  MOV R5, UR9 ;  /* 0x0000000900057c02 */ /* 0x000fe40008000f00 */
[----:B---3--:R-:W-:Y:S01]  /*5c90*/  MOV R7, UR7 ;  /* 0x0000000700077c02 */ /* 0x008fe20008000f00 */
[----:B------:R-:W-:Y:S01]  /*5ca0*/  IMAD.U32 R6, RZ, RZ, UR6 ;  /* 0x00000006ff067e24 */ /* 0x000fe2000f8e00ff */
[----:B----4-:R-:W-:Y:S01]  /*5cb0*/  MOV R11, UR5 ;  /* 0x00000005000b7c02 */ /* 0x010fe20008000f00 */
[----:B------:R-:W-:Y:S02]  /*5cc0*/  IMAD.U32 R10, RZ, RZ, UR4 ;  /* 0x00000004ff0a7e24 */ /* 0x000fe4000f8e00ff */
[----:B------:R-:W-:Y:S07]  /*5cd0*/  LEPC R20, `(.L_x_92) ;  /* 0x000000001014794e */ /* 0x000fee0000000000 */
[----:B--2---:R-:W-:Y:S05]  /*5ce0*/  CALL.ABS.NOINC R2 ;  /* 0x0000000002007343 */ /* 0x004fea0003c00000 */
.L_x_92:
[----:B------:R-:W-:Y:S05]  /*5cf0*/  BSYNC.RECONVERGENT B6 ;  /* 0x0000000000067941 */ /* 0x000fea0003800200 */
.L_x_91:
[----:B------:R-:W-:Y:S02]  /*5d00*/  R2UR UR6, R83 ;  /* 0x00000000530672ca */ /* 0x000fe400000e0000 */
[----:B------:R-:W-:Y:S02]  /*5d10*/  R2UR UR5, R97 ;  /* 0x00000000610572ca */ /* 0x000fe400000e0000 */
[----:B------:R-:W-:Y:S02]  /*5d20*/  R2UR UR4, R96 ;  /* 0x00000000600472ca */ /* 0x000fe400000e0000 */
[----:B------:R-:W-:Y:S02]  /*5d30*/  ISETP.NE.U32.AND P4, PT, R78, RZ, PT ;  /* 0x000000ff4e00720c */ /* 0x000fe40003f85070 */
[----:B------:R-:W-:Y:S02]  /*5d40*/  ISETP.NE.U32.AND P2, PT, RZ, UR54, PT ;  /* 0x00000036ff007c0c */ /* 0x000fe4000bf45070 */
[----:B------:R-:W-:Y:S02]  /*5d50*/  ISETP.NE.AND.EX P4, PT, R79, RZ, PT, P4 ;  /* 0x000000ff4f00720c */ /* 0x000fe40003f85340 */
[----:B------:R-:W-:Y:S01]  /*5d60*/  ISETP.NE.AND.EX P2, PT, RZ, UR55, PT, P2 ;  /* 0x00000037ff007c0c */ /* 0x000fe2000bf45320 */
[----:B------:R-:W-:Y:S02]  /*5d70*/  UISETP.NE.AND UP2, UPT, UR6, URZ, UPT ;  /* 0x000000ff0600728c */ /* 0x000fe4000bf45270 */
[----:B------:R-:W-:Y:S04]  /*5d80*/  UISETP.NE.U32.AND UP0, UPT, UR5, URZ, UPT ;  /* 0x000000ff0500728c */ /* 0x000fe8000bf05070 */
[----:B------:R-:W-:Y:S01]  /*5d90*/  UISETP.NE.AND.EX UP1, UPT, UR4, URZ, UPT, UP0 ;  /* 0x000000ff0400728c */ /* 0x000fe2000bf25300 */
[----:B------:R-:W-:Y:S01]  /*5da0*/  PLOP3.LUT P1, PT, PT, PT, UP2, 0x80, 0x8 ;  /* 0x000000000008781c */ /* 0x000fe20003f2f028 */
[----:B------:R-:W-:Y:S03]  /*5db0*/  UPLOP3.LUT UP0, UPT, UPT, UPT, UPT, 0x40, 0x4 ;  /* 0x000000000004789c */ /* 0x000fe60003f0e870 */
[----:B------:R-:W-:Y:S06]  /*5dc0*/  @UP2 UPLOP3.LUT UP0, UPT, UPT, UPT, UP1, 0x80, 0x8 ;  /* 0x000000000008289c */ /* 0x000fec0003f0f010 */
[----:B------:R-:W-:Y:S01]  /*5dd0*/  PLOP3.LUT P0, PT, PT, PT, UP0, 0x80, 0x8 ;  /* 0x000000000008781c */ /* 0x000fe20003f0f008 */
[----:B------:R-:W-:Y:S01]  /*5de0*/  @!UPT UIADD3 URZ, UPT, UPT, URZ, URZ, URZ ;  /* 0x000000fffffff290 */ /* 0x000fe2000fffe0ff */
[----:B------:R-:W-:Y:S11]  /*5df0*/  BRA.U !UP1, `(.L_x_94) ;  /* 0x0000000109407547 */ /* 0x000ff6000b800000 */
[----:B------:R-:W-:Y:S01]  /*5e00*/  UISETP.NE.U32.AND UP0, UPT, UR54, URZ, UPT ;  /* 0x000000ff3600728c */ /* 0x000fe2000bf05070 */
[----:B------:R-:W-:Y:S01]  /*5e10*/  R2UR UR6, R97 ;  /* 0x00000000610672ca */ /* 0x000fe200000e0000 */
[----:B------:R-:W2:Y:S01]  /*5e20*/  LDCU.64 UR8, c[0x0][0x358] ;  /* 0x00006b00ff0877ac */ /* 0x000ea20008000a00 */
[----:B------:R-:W-:Y:S02]  /*5e30*/  HFMA2 R80, -RZ, RZ, 0, 5.9604644775390625e-08 ;  /* 0x00000001ff507431 */ /* 0x000fe400000001ff */
[----:B-1----:R-:W-:Y:S01]  /*5e40*/  IMAD.MOV.U32 R0, RZ, RZ, 0x1 ;  /* 0x00000001ff007424 */ /* 0x002fe200078e00ff */
[----:B------:R-:W-:Y:S06]  /*5e50*/  UISETP.NE.AND.EX UP0, UPT, UR55, URZ, UPT, UP0 ;  /* 0x000000ff3700728c */ /* 0x000fec000bf05300 */
[----:B------:R-:W-:Y:S05]  /*5e60*/  PLOP3.LUT P3, PT, PT, PT, UP0, 0x80, 0x8 ;  /* 0x000000000008781c */ /* 0x000fea0003f6f008 */
[----:B------:R-:W1:Y:S01]  /*5e70*/  @UP0 LDCU.64 UR4, c[0x0][0x888] ;  /* 0x00011100ff0407ac */ /* 0x000e620008000a00 */
[----:B------:R-:W-:Y:S07]  /*5e80*/  @UP0 UIMAD UR6, UR36, UR6, URZ ;  /* 0x00000006240602a4 */ /* 0x000fee000f8e02ff */
[----:B------:R-:W-:Y:S01]  /*5e90*/  @!P3 PRMT R80, R0, 0x7610, R80 ;  /* 0x000076100050b816 */ /* 0x000fe20000000050 */
[----:B-1----:R-:W-:Y:S06]  /*5ea0*/  @UP0 UIMAD.WIDE UR4, UR6, 0x4, UR4 ;  /* 0x00000004060408a5 */ /* 0x002fec000f8e0204 */
[----:B------:R-:W-:Y:S02]  /*5eb0*/  IMAD.U32 R2, RZ, RZ, UR4 ;  /* 0x00000004ff027e24 */ /* 0x000fe4000f8e00ff */
[----:B------:R-:W-:Y:S03]  /*5ec0*/  IMAD.U32 R3, RZ, RZ, UR5 ;  /* 0x00000005ff037e24 */ /* 0x000fe6000f8e00ff */
[----:B------:R-:W1:Y:S02]  /*5ed0*/  @!UP0 LDCU UR4, c[0x0][0x880] ;  /* 0x00011000ff0487ac */ /* 0x000e640008000800 */
[----:B--2--5:R2:W5:Y:S02]  /*5ee0*/  @P3 LDG.E R41, desc[UR8][R2.64] ;  /* 0x0000000802293981 */ /* 0x024564000c1e1900 */
[----:B-12---:R-:W-:Y:S02]  /*5ef0*/  @!P3 MOV R41, UR4 ;  /* 0x000000040029bc02 */ /* 0x006fe40008000f00 */
.L_x_94:
[----:B------:R-:W-:Y:S05]  /*5f00*/  @!P4 BRA `(.L_x_95) ;  /* 0x000000000024c947 */ /* 0x000fea0003800000 */
[----:B------:R-:W-:Y:S01]  /*5f10*/  ISETP.NE.U32.AND P3, PT, R76, RZ, PT ;  /* 0x000000ff4c00720c */ /* 0x000fe20003f65070 */
[----:B------:R-:W2:Y:S03]  /*5f20*/  LDCU.64 UR4, c[0x0][0x358] ;  /* 0x00006b00ff0477ac */ /* 0x000ea60008000a00 */
[----:B------:R-:W-:Y:S11]  /*5f30*/  ISETP.NE.AND.EX P3, PT, R77, RZ, PT, P3 ;  /* 0x000000ff4d00720c */ /* 0x000ff60003f65330 */
[----:B------:R-:W-:Y:S02]  /*5f40*/  @!UPT UIADD3 URZ, UPT, UPT, URZ, URZ, URZ ;  /* 0x000000fffffff290 */ /* 0x000fe4000fffe0ff */
[----:B------:R-:W3:Y:S01]  /*5f50*/  @P3 LDC.64 R2, c[0x0][0x8a8] ;  /* 0x00022a00ff023b82 */ /* 0x000ee20000000a00 */
[----:B-1----:R-:W-:Y:S04]  /*5f60*/  @P3 IMAD R0, R78, UR36, RZ ;  /* 0x000000244e003c24 */ /* 0x002fe8000f8e02ff */
[----:B---3--:R-:W-:Y:S05]  /*5f70*/  @P3 IMAD.WIDE R2, R0, 0x4, R2 ;  /* 0x0000000400023825 */ /* 0x008fea00078e0202 */
[----:B--2--5:R2:W5:Y:S02]  /*5f80*/  @P3 LDG.E R38, desc[UR4][R2.64] ;  /* 0x0000000402263981 */ /* 0x024564000c1e1900 */
[----:B--2---:R-:W3:Y:S02]  /*5f90*/  @!P3 LDC R38, c[0x0][0x8a0] ;  /* 0x00022800ff26bb82 */ /* 0x004ee40000000800 */
.L_x_95:
[----:B-----5:R-:W-:Y:S01]  /*5fa0*/  FSETP.NEU.AND P3, PT, R41, RZ, PT ;  /* 0x000000ff2900720b */ /* 0x020fe20003f6d000 */
[----:B------:R-:W-:Y:S01]  /*5fb0*/  BSSY B1, `(.L_x_96) ;  /* 0x0000039000017945 */ /* 0x000fe20003800000 */
[----:B------:R-:W-:Y:S01]  /*5fc0*/  SEL R3, RZ, 0xffffffff, P2 ;  /* 0xffffffffff037807 */ /* 0x000fe20001000000 */
[----:B------:R-:W-:Y:S01]  /*5fd0*/  IMAD.MOV.U32 R47, RZ, RZ, 0x1 ;  /* 0x00000001ff2f7424 */ /* 0x000fe200078e00ff */
[----:B------:R-:W-:Y:S01]  /*5fe0*/  @P1 LOP3.LUT P2, RZ, R80, 0xff, RZ, 0xc0, !PT ;  /* 0x000000ff50ff1812 */ /* 0x000fe2000784c0ff */
[----:B------:R-:W-:Y:S01]  /*5ff0*/  IMAD R39, R36, 0x80, R37 ;  /* 0x0000008024277824 */ /* 0x000fe200078e0225 */
[----:B------:R-:W-:Y:S01]  /*6000*/  @P1 SEL R2, RZ, 0xffffffff, P3 ;  /* 0xffffffffff021807 */ /* 0x000fe20001800000 */
[----:B------:R-:W-:Y:S01]  /*6010*/  IMAD R87, R94, -0x10, R92 ;  /* 0xfffffff05e577824 */ /* 0x000fe200078e025c */
[----:B------:R-:W-:Y:S01]  /*6020*/  LOP3.LUT R90, R90, 0x1, RZ, 0x3c, !PT ;  /* 0x000000015a5a7812 */ /* 0x000fe200078e3cff */
[----:B------:R-:W-:Y:S01]  /*6030*/  IMAD.MOV.U32 R46, RZ, RZ, RZ ;  /* 0x000000ffff2e7224 */ /* 0x000fe200078e00ff */
[----:B------:R-:W-:Y:S02]  /*6040*/  @P0 SEL R2, R3, R2, !P2 ;  /* 0x0000000203020207 */ /* 0x000fe40005000000 */
[----:B------:R-:W-:Y:S02]  /*6050*/  CS2R R74, SRZ ;  /* 0x00000000004a7805 */ /* 0x000fe4000001ff00 */
[----:B------:R-:W-:Y:S02]  /*6060*/  LEA R99, R36, UR44, 0x3 ;  /* 0x0000002c24637c11 */ /* 0x000fe4000f8e18ff */
[----:B------:R-:W-:Y:S02]  /*6070*/  CS2R R72, SRZ ;  /* 0x0000000000487805 */ /* 0x000fe4000001ff00 */
[----:B------:R-:W-:Y:S02]  /*6080*/  @P1 LOP3.LUT R2, R2, 0x1, RZ, 0xc0, !PT ;  /* 0x0000000102021812 */ /* 0x000fe400078ec0ff */
[----:B------:R-:W-:Y:S02]  /*6090*/  CS2R R66, SRZ ;  /* 0x0000000000427805 */ /* 0x000fe4000001ff00 */
[----:B-1----:R-:W-:Y:S02]  /*60a0*/  SHF.L.U32 R0, R89, 0x1f, RZ ;  /* 0x0000001f59007819 */ /* 0x002fe400000006ff */
[----:B------:R-:W-:Y:S02]  /*60b0*/  CS2R R64, SRZ ;  /* 0x0000000000407805 */ /* 0x000fe4000001ff00 */
[----:B------:R-:W-:Y:S02]  /*60c0*/  ISETP.NE.U32.OR P5, PT, R2, 0x1, !P1 ;  /* 0x000000010200780c */ /* 0x000fe40004fa5470 */
[----:B------:R-:W-:Y:S02]  /*60d0*/  CS2R R58, SRZ ;  /* 0x00000000003a7805 */ /* 0x000fe4000001ff00 */
[----:B------:R-:W-:Y:S02]  /*60e0*/  PLOP3.LUT P2, PT, PT, PT, UP1, 0x80, 0x8 ;  /* 0x000000000008781c */ /* 0x000fe40003f4f018 */
[----:B------:R-:W-:Y:S02]  /*60f0*/  CS2R R56, SRZ ;  /* 0x0000000000387805 */ /* 0x000fe4000001ff00 */
[----:B------:R-:W-:Y:S02]  /*6100*/  LOP3.LUT P4, R85, R80, 0xff, RZ, 0xc0, !PT ;  /* 0x000000ff50557812 */ /* 0x000fe4000788c0ff */
[----:B------:R-:W-:Y:S02]  /*6110*/  CS2R R50, SRZ ;  /* 0x0000000000327805 */ /* 0x000fe4000001ff00 */
[----:B------:R-:W-:Y:S02]  /*6120*/  SEL R2, RZ, 0xffffffff, P3 ;  /* 0xffffffffff027807 */ /* 0x000fe40001800000 */
[----:B------:R-:W-:Y:S02]  /*6130*/  CS2R R48, SRZ ;  /* 0x0000000000307805 */ /* 0x000fe4000001ff00 */
[----:B------:R-:W-:Y:S02]  /*6140*/  P2R R98, PR, RZ, 0x20 ;  /* 0x00000020ff627803 */ /* 0x000fe40000000000 */
[----:B------:R-:W-:Y:S02]  /*6150*/  @P5 SHF.L.U32 R4, R90, 0x1f, RZ ;  /* 0x0000001f5a045819 */ /* 0x000fe400000006ff */
[----:B------:R-:W-:Y:S02]  /*6160*/  @P2 SEL R2, R3, R2, !P4 ;  /* 0x0000000203022207 */ /* 0x000fe40006000000 */
[----:B------:R-:W1:Y:S02]  /*6170*/  @P5 SYNCS.PHASECHK.TRANS64.TRYWAIT P1, [UR44+0x30], R4 ;  /* 0x00003004ff0055a7 */ /* 0x000e64000802112c */
[----:B------:R-:W-:Y:S04]  /*6180*/  LOP3.LUT R2, R2, 0x1, RZ, 0xc0, !PT ;  /* 0x0000000102027812 */ /* 0x000fe800078ec0ff */
[----:B------:R-:W-:Y:S04]  /*6190*/  ISETP.NE.U32.AND P2, PT, R2, 0x1, PT ;  /* 0x000000010200780c */ /* 0x000fe80003f45070 */
[----:B------:R-:W-:Y:S01]  /*61a0*/  P2R R60, PR, RZ, 0x4 ;  /* 0x00000004ff3c7803 */ /* 0x000fe20000000000 */
[----:B------:R2:W4:Y:S01]  /*61b0*/  SYNCS.PHASECHK.TRANS64.TRYWAIT P0, [R99+URZ+0xa0], R0 ;  /* 0x0000a000630075a7 */ /* 0x00052200080011ff */
[----:B-1----:R-:W-:Y:S01]  /*61c0*/  @P5 SEL R47, RZ, 0x1, !P1 ;  /* 0x00000001ff2f5807 */ /* 0x002fe20004800000 */
[----:B--2---:R-:W-:Y:S06]  /*61d0*/  @!P5 BRA `(.L_x_97) ;  /* 0x000000000058d947 */ /* 0x004fec0003800000 */
[----:B------:R-:W-:Y:S01]  /*61e0*/  IMAD.MOV.U32 R75, RZ, RZ, RZ ;  /* 0x000000ffff4b7224 */ /* 0x000fe200078e00ff */
[----:B------:R-:W-:Y:S01]  /*61f0*/  ISETP.NE.AND P1, PT, R47, RZ, PT ;  /* 0x000000ff2f00720c */ /* 0x000fe20003f25270 */
[----:B------:R-:W-:Y:S01]  /*6200*/  BSSY B0, `(.L_x_98) ;  /* 0x000000c000007945 */ /* 0x000fe20003800000 */
[----:B------:R-:W-:Y:S02]  /*6210*/  CS2R R50, SRZ ;  /* 0x0000000000327805 */ /* 0x000fe4000001ff00 */
[----:B------:R-:W-:Y:S02]  /*6220*/  CS2R R48, SRZ ;  /* 0x0000000000307805 */ /* 0x000fe4000001ff00 */
[----:B------:R-:W-:Y:S02]  /*6230*/  CS2R R58, SRZ ;  /* 0x00000000003a7805 */ /* 0x000fe4000001ff00 */
[----:B------:R-:W-:Y:S02]  /*6240*/  CS2R R56, SRZ ;  /* 0x0000000000387805 */ /* 0x000fe4000001ff00 */
[----:B------:R-:W-:Y:S02]  /*6250*/  CS2R R66, SRZ ;  /* 0x0000000000427805 */ /* 0x000fe4000001ff00 */
[----:B------:R-:W-:Y:S02]  /*6260*/  CS2R R64, SRZ ;  /* 0x0000000000407805 */ /* 0x000fe4000001ff00 */
[----:B------:R-:W-:Y:S01]  /*6270*/  CS2R R72, SRZ ;  /* 0x0000000000487805 */ /* 0x000fe2000001ff00 */
[----:B------:R-:W-:Y:S06]  /*6280*/  @P1 BRA `(.L_x_99) ;  /* 0x00000000000c1947 */ /* 0x000fec0003800000 */
[----:B------:R-:W-:Y:S04]  /*6290*/  SHF.L.U32 R3, R90, 0x1f, RZ ;  /* 0x0000001f5a037819 */ /* 0x000fe800000006ff */
[----:B------:R-:W1:Y:S02]  /*62a0*/  SYNCS.PHASECHK.TRANS64.TRYWAIT P1, [UR44+0x30], R3 ;  /* 0x00003003ff0075a7 */ /* 0x000e64000802112c */
[----:B-1----:R-:W-:Y:S05]  /*62b0*/  @!P1 BRA `(.L_x_100) ;  /* 0x0000003c00609947 */ /* 0x002fea0003800000 */
.L_x_99:
[----:B------:R-:W-:Y:S05]  /*62c0*/  BSYNC B0 ;  /* 0x0000000000007941 */ /* 0x000fea0003800000 */
.L_x_98:
[----:B------:R-:W-:Y:S01]  /*62d0*/  ISETP.NE.AND P1, PT, R60, RZ, PT ;  /* 0x000000ff3c00720c */ /* 0x000fe20003f25270 */
[----:B------:R-:W-:Y:S11]  /*62e0*/  HFMA2 R46, -RZ, RZ, 0, 5.9604644775390625e-08 ;  /* 0x00000001ff2e7431 */ /* 0x000ff600000001ff */
[----:B------:R-:W-:Y:S01]  /*62f0*/  @!UPT UIADD3 URZ, UPT, UPT, URZ, URZ, URZ ;  /* 0x000000fffffff290 */ /* 0x000fe2000fffe0ff */
[----:B------:R2:W1:Y:S04]  /*6300*/  @P1 LDS.128 R48, [R93] ;  /* 0x000000005d301984 */ /* 0x0004680000000c00 */
[----:B------:R2:W1:Y:S04]  /*6310*/  @P1 LDS.128 R56, [R92+0x10] ;  /* 0x000010005c381984 */ /* 0x0004680000000c00 */
[----:B------:R2:W1:Y:S04]  /*6320*/  @P1 LDS.128 R64, [R91+0x20] ;  /* 0x000020005b401984 */ /* 0x0004680000000c00 */
[----:B------:R2:W1:Y:S02]  /*6330*/  @P1 LDS.128 R72, [R87+0x30] ;  /* 0x0000300057481984 */ /* 0x0004640000000c00 */
.L_x_97:
[----:B------:R-:W-:Y:S05]  /*6340*/  BSYNC B1 ;  /* 0x0000000000017941 */ /* 0x000fea0003800000 */
.L_x_96:
[----:B-1----:R-:W-:Y:S04]  /*6350*/  SHF.R.U32.HI R2, RZ, 0x15, R39 ;  /* 0x00000015ff027819 */ /* 0x002fe80000011627 */
[----:B------:R-:W-:Y:S01]  /*6360*/  LOP3.LUT P1, RZ, R2, 0x3, R81, 0x48, !PT ;  /* 0x0000000302ff7812 */ /* 0x000fe20007824851 */
[----:B------:R-:W-:Y:S01]  /*6370*/  @!UPT UIADD3 URZ, UPT, UPT, URZ, URZ, URZ ;  /* 0x000000fffffff290 */ /* 0x000fe2000fffe0ff */
[----:B----4-:R-:W-:Y:S11]  /*6380*/  @P0 BRA `(.L_x_101) ;  /* 0x0000000000080947 */ /* 0x010ff60003800000 */
[----:B------:R-:W1:Y:S02]  /*6390*/  SYNCS.PHASECHK.TRANS64.TRYWAIT P0, [R99+URZ+0xa0], R0 ;  /* 0x0000a000630075a7 */ /* 0x000e6400080011ff */
[----:B-1----:R-:W-:Y:S05]  /*63a0*/  @!P0 BRA `(.L_x_102) ;  /* 0x0000003c003c8947 */ /* 0x002fea0003800000 */
.L_x_101:
[----:B------:R-:W-:Y:S05]  /*63b0*/  @!P1 BRA `(.L_x_103) ;  /* 0x0000000000409947 */ /* 0x000fea0003800000 */
[----:B------:R-:W4:Y:S01]  /*63c0*/  LDCU.64 UR8, c[0x4][0x70] ;  /* 0x01000e00ff0877ac */ /* 0x000f220008000a00 */
[----:B------:R-:W-:Y:S01]  /*63d0*/  MOV R3, 0x0 ;  /* 0x0000000000037802 */ /* 0x000fe20000000f00 */
[----:B------:R-:W-:Y:S02]  /*63e0*/  HFMA2 R12, -RZ, RZ, 0, 5.9604644775390625e-08 ;  /* 0x00000001ff0c7431 */ /* 0x000fe400000001ff */
[----:B------:R-:W-:Y:S02]  /*63f0*/  IMAD.MOV.U32 R8, RZ, RZ, 0x192 ;  /* 0x00000192ff087424 */ /* 0x000fe400078e00ff */
[----:B------:R-:W-:Y:S01]  /*6400*/  IMAD.MOV.U32 R13, RZ, RZ, RZ ;  /* 0x000000ffff0d7224 */ /* 0x000fe200078e00ff */
[----:B------:R-:W5:Y:S01]  /*6410*/  LDCU.64 UR6, c[0x4][0x78] ;  /* 0x01000f00ff0677ac */ /* 0x000f620008000a00 */
[----:B------:R-:W1:Y:S01]  /*6420*/  LDC.64 R2, c[0x4][R3] ;  /* 0x0100000003027b82 */ /* 0x000e620000000a00 */
[----:B------:R-:W2:Y:S01]  /*6430*/  LDCU.64 UR4, c[0x4][0x10] ;  /* 0x01000200ff0477ac */ /* 0x000ea20008000a00 */
[----:B----4-:R-:W-:Y:S01]  /*6440*/  MOV R5, UR9 ;  /* 0x0000000900057c02 */ /* 0x010fe20008000f00 */
[----:B------:R-:W-:Y:S01]  /*6450*/  IMAD.U32 R4, RZ, RZ, UR8 ;  /* 0x00000008ff047e24 */ /* 0x000fe2000f8e00ff */
[----:B-----5:R-:W-:Y:S01]  /*6460*/  MOV R7, UR7 ;  /* 0x0000000700077c02 */ /* 0x020fe20008000f00 */
[----:B------:R-:W-:Y:S01]  /*6470*/  IMAD.U32 R6, RZ, RZ, UR6 ;  /* 0x00000006ff067e24 */ /* 0x000fe2000f8e00ff */
[----:B--2---:R-:W-:Y:S01]  /*6480*/  MOV R11, UR5 ;  /* 0x00000005000b7c02 */ /* 0x004fe20008000f00 */
[----:B------:R-:W-:Y:S02]  /*6490*/  IMAD.U32 R10, RZ, RZ, UR4 ;  /* 0x00000004ff0a7e24 */ /* 0x000fe4000f8e00ff */
[----:B------:R-:W-:Y:S07]  /*64a0*/  LEPC R20, `(.L_x_103) ;  /* 0x000000001014794e */ /* 0x000fee0000000000 */
[----:B-1-3--:R-:W-:Y:S05]  /*64b0*/  CALL.ABS.NOINC R2 ;  /* 0x0000000002007343 */ /* 0x00afea0003c00000 */
.L_x_103:
[----:B------:R-:W-:Y:S05]  /*64c0*/  WARPSYNC.ALL ;  /* 0x0000000000007948 */ /* 0x000fea0003800000 */
[----:B------:R-:W-:Y:S01]  /*64d0*/  R2UR UR4, R39 ;  /* 0x00000000270472ca */ /* 0x000fe200000e0000 */
[--C-:B------:R-:W-:Y:S01]  /*64e0*/  HADD2.F32 R40, -RZ, R48.reuse.H0_H0 ;  /* 0x20000030ff287230 */ /* 0x100fe20000004100 */
[----:B------:R-:W-:Y:S01]  /*64f0*/  ISETP.NE.AND P0, PT, R95, RZ, PT ;  /* 0x000000ff5f00720c */ /* 0x000fe20003f05270 */
[----:B------:R-:W-:Y:S01]  /*6500*/  HADD2.F32 R43, -RZ, R48.H1_H1 ;  /* 0x30000030ff2b7230 */ /* 0x000fe20000004100 */
[----:B------:R-:W-:Y:S01]  /*6510*/  BSSY.RECONVERGENT B0, `(.L_x_104) ;  /* 0x0000086000007945 */ /* 0x000fe20003800200 */
[----:B------:R-:W-:Y:S02]  /*6520*/  HADD2.F32 R42, -RZ, R49.H0_H0 ;  /* 0x20000031ff2a7230 */ /* 0x000fe40000004100 */
[----:B------:R-:W-:Y:S02]  /*6530*/  HADD2.F32 R45, -RZ, R51.H0_H0 ;  /* 0x20000033ff2d7230 */ /* 0x000fe40000004100 */
[----:B------:R-:W-:Y:S04]  /*6540*/  HADD2.F32 R44, -RZ, R75.H1_H1 ;  /* 0x3000004bff2c7230 */ /* 0x000fe80000004100 */
[----:B------:R-:W1:Y:S02]  /*6550*/  LDTM.x32 R4, tmem[UR4] ;  /* 0x00000004000479ee */ /* 0x000e6400082c0000 */
[C---:B-1-3--:R-:W-:Y:S01]  /*6560*/  FMUL R0, R38.reuse, R4 ;  /* 0x0000000426007220 */ /* 0x04afe20000400000 */
[C---:B------:R-:W-:Y:S01]  /*6570*/  FMUL R2, R38.reuse, R5 ;  /* 0x0000000526027220 */ /* 0x040fe20000400000 */
[C---:B------:R-:W-:Y:S01]  /*6580*/  FMUL R3, R38.reuse, R6 ;  /* 0x0000000626037220 */ /* 0x040fe20000400000 */
[C---:B------:R-:W-:Y:S01]  /*6590*/  FMUL R7, R38.reuse, R7 ;  /* 0x0000000726077220 */ /* 0x040fe20000400000 */
[C---:B------:R-:W-:Y:S01]  /*65a0*/  FFMA R0, R41.reuse, R40, R0 ;  /* 0x0000002829007223 */ /* 0x040fe20000000000 */
[----:B------:R-:W-:Y:S02]  /*65b0*/  HADD2.F32 R40, -RZ, R49.H1_H1 ;  /* 0x30000031ff287230 */ /* 0x000fe40000004100 */
[C---:B------:R-:W-:Y:S01]  /*65c0*/  FFMA R2, R41.reuse, R43, R2 ;  /* 0x0000002b29027223 */ /* 0x040fe20000000002 */
[C---:B------:R-:W-:Y:S01]  /*65d0*/  FFMA R3, R41.reuse, R42, R3 ;  /* 0x0000002a29037223 */ /* 0x040fe20000000003 */
[--C-:B------:R-:W-:Y:S02]  /*65e0*/  HADD2.F32 R43, -RZ, R50.reuse.H0_H0 ;  /* 0x20000032ff2b7230 */ /* 0x100fe40000004100 */
[----:B------:R-:W-:Y:S01]  /*65f0*/  FMUL R4, R38, R8 ;  /* 0x0000000826047220 */ /* 0x000fe20000400000 */
[----:B------:R-:W-:Y:S01]  /*6600*/  HADD2.F32 R42, -RZ, R50.H1_H1 ;  /* 0x30000032ff2a7230 */ /* 0x000fe20000004100 */
[----:B------:R-:W-:Y:S01]  /*6610*/  F2FP.F16.F32.PACK_AB R52, R2, R0 ;  /* 0x000000000234723e */ /* 0x000fe200000000ff */
[C---:B------:R-:W-:Y:S01]  /*6620*/  FFMA R7, R41.reuse, R40, R7 ;  /* 0x0000002829077223 */ /* 0x040fe20000000007 */
[----:B------:R-:W-:Y:S01]  /*6630*/  FFMA R4, R41, R43, R4 ;  /* 0x0000002b29047223 */ /* 0x000fe20000000004 */
[C---:B------:R-:W-:Y:S01]  /*6640*/  FMUL R5, R38.reuse, R9 ;  /* 0x0000000926057220 */ /* 0x040fe20000400000 */
[C---:B------:R-:W-:Y:S01]  /*6650*/  FMUL R6, R38.reuse, R10 ;  /* 0x0000000a26067220 */ /* 0x040fe20000400000 */
[----:B------:R-:W-:Y:S01]  /*6660*/  HADD2.F32 R40, -RZ, R51.H1_H1 ;  /* 0x30000033ff287230 */ /* 0x000fe20000004100 */
[----:B------:R-:W-:Y:S01]  /*6670*/  F2FP.F16.F32.PACK_AB R53, R7, R3 ;  /* 0x000000030735723e */ /* 0x000fe200000000ff */
[C---:B------:R-:W-:Y:S01]  /*6680*/  FFMA R5, R41.reuse, R42, R5 ;  /* 0x0000002a29057223 */ /* 0x040fe20000000005 */
[----:B------:R-:W-:Y:S01]  /*6690*/  FFMA R6, R41, R45, R6 ;  /* 0x0000002d29067223 */ /* 0x000fe20000000006 */
[C---:B------:R-:W-:Y:S01]  /*66a0*/  FMUL R11, R38.reuse, R11 ;  /* 0x0000000b260b7220 */ /* 0x040fe20000400000 */
[--C-:B------:R-:W-:Y:S02]  /*66b0*/  HADD2.F32 R43, -RZ, R56.reuse.H0_H0 ;  /* 0x20000038ff2b7230 */ /* 0x100fe40000004100 */
[C---:B------:R-:W-:Y:S01]  /*66c0*/  FMUL R8, R38.reuse, R12 ;  /* 0x0000000c26087220 */ /* 0x040fe20000400000 */
[----:B------:R-:W-:Y:S01]  /*66d0*/  F2FP.F16.F32.PACK_AB R54, R5, R4 ;  /* 0x000000040536723e */ /* 0x000fe200000000ff */
[C---:B------:R-:W-:Y:S01]  /*66e0*/  FFMA R11, R41.reuse, R40, R11 ;  /* 0x00000028290b7223 */ /* 0x040fe2000000000b */
[----:B------:R-:W-:Y:S02]  /*66f0*/  HADD2.F32 R40, -RZ, R56.H1_H1 ;  /* 0x30000038ff287230 */ /* 0x000fe40000004100 */
[----:B------:R-:W-:Y:S01]  /*6700*/  FFMA R8, R41, R43, R8 ;  /* 0x0000002b29087223 */ /* 0x000fe20000000008 */
[C---:B------:R-:W-:Y:S01]  /*6710*/  FMUL R9, R38.reuse, R13 ;  /* 0x0000000d26097220 */ /* 0x040fe20000400000 */
[--C-:B------:R-:W-:Y:S01]  /*6720*/  HADD2.F32 R45, -RZ, R57.reuse.H0_H0 ;  /* 0x20000039ff2d7230 */ /* 0x100fe20000004100 */
[----:B------:R-:W-:Y:S01]  /*6730*/  F2FP.F16.F32.PACK_AB R55, R11, R6 ;  /* 0x000000060b37723e */ /* 0x000fe200000000ff */
[C---:B------:R-:W-:Y:S01]  /*6740*/  FMUL R10, R38.reuse, R14 ;  /* 0x0000000e260a7220 */ /* 0x040fe20000400000 */
[----:B------:R-:W-:Y:S02]  /*6750*/  HADD2.F32 R42, -RZ, R57.H1_H1 ;  /* 0x30000039ff2a7230 */ /* 0x000fe40000004100 */
[C---:B------:R-:W-:Y:S01]  /*6760*/  FFMA R9, R41.reuse, R40, R9 ;  /* 0x0000002829097223 */ /* 0x040fe20000000009 */
[C---:B------:R-:W-:Y:S01]  /*6770*/  FMUL R15, R38.reuse, R15 ;  /* 0x0000000f260f7220 */ /* 0x040fe20000400000 */
[----:B------:R1:W-:Y:S01]  /*6780*/  STS.128 [R93], R52 ;  /* 0x000000345d007388 */ /* 0x0003e20000000c00 */
[----:B------:R-:W-:Y:S01]  /*6790*/  FFMA R10, R41, R45, R10 ;  /* 0x0000002d290a7223 */ /* 0x000fe2000000000a */
[--C-:B------:R-:W-:Y:S01]  /*67a0*/  HADD2.F32 R40, -RZ, R58.reuse.H0_H0 ;  /* 0x2000003aff287230 */ /* 0x100fe20000004100 */
[----:B------:R-:W-:Y:S01]  /*67b0*/  F2FP.F16.F32.PACK_AB R68, R9, R8 ;  /* 0x000000080944723e */ /* 0x000fe200000000ff */
[----:B------:R-:W-:Y:S01]  /*67c0*/  FFMA R15, R41, R42, R15 ;  /* 0x0000002a290f7223 */ /* 0x000fe2000000000f */
[C---:B------:R-:W-:Y:S01]  /*67d0*/  FMUL R12, R38.reuse, R16 ;  /* 0x00000010260c7220 */ /* 0x040fe20000400000 */
[----:B------:R-:W-:Y:S02]  /*67e0*/  HADD2.F32 R42, -RZ, R58.H1_H1 ;  /* 0x3000003aff2a7230 */ /* 0x000fe40000004100 */
[C---:B------:R-:W-:Y:S01]  /*67f0*/  FMUL R13, R38.reuse, R17 ;  /* 0x00000011260d7220 */ /* 0x040fe20000400000 */
[--C-:B------:R-:W-:Y:S01]  /*6800*/  HADD2.F32 R43, -RZ, R59.reuse.H0_H0 ;  /* 0x2000003bff2b7230 */ /* 0x100fe20000004100 */
[----:B------:R-:W-:Y:S01]  /*6810*/  F2FP.F16.F32.PACK_AB R69, R15, R10 ;  /* 0x0000000a0f45723e */ /* 0x000fe200000000ff */
[C---:B------:R-:W-:Y:S01]  /*6820*/  FFMA R12, R41.reuse, R40, R12 ;  /* 0x00000028290c7223 */ /* 0x040fe2000000000c */
[C---:B------:R-:W-:Y:S01]  /*6830*/  FFMA R13, R41.reuse, R42, R13 ;  /* 0x0000002a290d7223 */ /* 0x040fe2000000000d */
[C---:B------:R-:W-:Y:S01]  /*6840*/  FMUL R14, R38.reuse, R18 ;  /* 0x00000012260e7220 */ /* 0x040fe20000400000 */
[----:B------:R-:W-:Y:S02]  /*6850*/  HADD2.F32 R40, -RZ, R59.H1_H1 ;  /* 0x3000003bff287230 */ /* 0x000fe40000004100 */
[C---:B------:R-:W-:Y:S01]  /*6860*/  FMUL R19, R38.reuse, R19 ;  /* 0x0000001326137220 */ /* 0x040fe20000400000 */
[C---:B------:R-:W-:Y:S01]  /*6870*/  FMUL R16, R38.reuse, R20 ;  /* 0x0000001426107220 */ /* 0x040fe20000400000 */
[C---:B------:R-:W-:Y:S01]  /*6880*/  FFMA R14, R41.reuse, R43, R14 ;  /* 0x0000002b290e7223 */ /* 0x040fe2000000000e */
[--C-:B------:R-:W-:Y:S02]  /*6890*/  HADD2.F32 R43, -RZ, R64.reuse.H0_H0 ;  /* 0x20000040ff2b7230 */ /* 0x100fe40000004100 */
[C---:B------:R-:W-:Y:S01]  /*68a0*/  FFMA R19, R41.reuse, R40, R19 ;  /* 0x0000002829137223 */ /* 0x040fe20000000013 */
[----:B------:R-:W-:Y:S02]  /*68b0*/  HADD2.F32 R42, -RZ, R64.H1_H1 ;  /* 0x30000040ff2a7230 */ /* 0x000fe40000004100 */
[C---:B------:R-:W-:Y:S01]  /*68c0*/  FMUL R17, R38.reuse, R21 ;  /* 0x0000001526117220 */ /* 0x040fe20000400000 */
[--C-:B------:R-:W-:Y:S02]  /*68d0*/  HADD2.F32 R45, -RZ, R65.reuse.H0_H0 ;  /* 0x20000041ff2d7230 */ /* 0x100fe40000004100 */
[C---:B------:R-:W-:Y:S01]  /*68e0*/  FMUL R18, R38.reuse, R22 ;  /* 0x0000001626127220 */ /* 0x040fe20000400000 */
[----:B------:R-:W-:Y:S02]  /*68f0*/  HADD2.F32 R40, -RZ, R65.H1_H1 ;  /* 0x30000041ff287230 */ /* 0x000fe40000004100 */
[C---:B------:R-:W-:Y:S01]  /*6900*/  FMUL R23, R38.reuse, R23 ;  /* 0x0000001726177220 */ /* 0x040fe20000400000 */
[C---:B------:R-:W-:Y:S01]  /*6910*/  FFMA R16, R41.reuse, R43, R16 ;  /* 0x0000002b29107223 */ /* 0x040fe20000000010 */
[C---:B------:R-:W-:Y:S01]  /*6920*/  FFMA R17, R41.reuse, R42, R17 ;  /* 0x0000002a29117223 */ /* 0x040fe20000000011 */
[C---:B------:R-:W-:Y:S01]  /*6930*/  FFMA R18, R41.reuse, R45, R18 ;  /* 0x0000002d29127223 */ /* 0x040fe20000000012 */
[C---:B------:R-:W-:Y:S01]  /*6940*/  FFMA R23, R41.reuse, R40, R23 ;  /* 0x0000002829177223 */ /* 0x040fe20000000017 */
[--C-:B------:R-:W-:Y:S02]  /*6950*/  HADD2.F32 R43, -RZ, R66.reuse.H0_H0 ;  /* 0x20000042ff2b7230 */ /* 0x100fe40000004100 */
[C---:B------:R-:W-:Y:S01]  /*6960*/  FMUL R20, R38.reuse, R24 ;  /* 0x0000001826147220 */ /* 0x040fe20000400000 */
        /* <DEDUP_REMOVED lines=9> */
[----:B------:R-:W-:Y:S01]  /*6a00*/  FFMA R27, R41, R42, R27 ;  /* 0x0000002a291b7223 */ /* 0x000fe2000000001b */
[--C-:B------:R-:W-:Y:S02]  /*6a10*/  HADD2.F32 R40, -RZ, R72.reuse.H0_H0 ;  /* 0x20000048ff287230 */ /* 0x100fe40000004100 */
[C---:B------:R-:W-:Y:S01]  /*6a20*/  FMUL R24, R38.reuse, R28 ;  /* 0x0000001c26187220 */ /* 0x040fe20000400000 */
[----:B------:R-:W-:Y:S02]  /*6a30*/  HADD2.F32 R42, -RZ, R72.H1_H1 ;  /* 0x30000048ff2a7230 */ /* 0x000fe40000004100 */
[C---:B------:R-:W-:Y:S01]  /*6a40*/  FMUL R25, R38.reuse, R29 ;  /* 0x0000001d26197220 */ /* 0x040fe20000400000 */
[--C-:B------:R-:W-:Y:S02]  /*6a50*/  HADD2.F32 R43, -RZ, R73.reuse.H0_H0 ;  /* 0x20000049ff2b7230 */ /* 0x100fe40000004100 */
[C---:B------:R-:W-:Y:S01]  /*6a60*/  FMUL R26, R38.reuse, R30 ;  /* 0x0000001e261a7220 */ /* 0x040fe20000400000 */
[----:B------:R-:W-:Y:S01]  /*6a70*/  F2FP.F16.F32.PACK_AB R70, R13, R12 ;  /* 0x0000000c0d46723e */ /* 0x000fe200000000ff */
[----:B------:R-:W-:Y:S01]  /*6a80*/  FFMA R24, R41, R40, R24 ;  /* 0x0000002829187223 */ /* 0x000fe20000000018 */
[----:B------:R-:W-:Y:S01]  /*6a90*/  F2FP.F16.F32.PACK_AB R71, R19, R14 ;  /* 0x0000000e1347723e */ /* 0x000fe200000000ff */
[C---:B------:R-:W-:Y:S01]  /*6aa0*/  FFMA R25, R41.reuse, R42, R25 ;  /* 0x0000002a29197223 */ /* 0x040fe20000000019 */
[C---:B------:R-:W-:Y:S01]  /*6ab0*/  FFMA R26, R41.reuse, R43, R26 ;  /* 0x0000002b291a7223 */ /* 0x040fe2000000001a */
[----:B------:R-:W-:Y:S02]  /*6ac0*/  HADD2.F32 R40, -RZ, R73.H1_H1 ;  /* 0x30000049ff287230 */ /* 0x000fe40000004100 */
[C---:B------:R-:W-:Y:S01]  /*6ad0*/  FMUL R31, R38.reuse, R31 ;  /* 0x0000001f261f7220 */ /* 0x040fe20000400000 */
[----:B------:R1:W-:Y:S01]  /*6ae0*/  STS.128 [R92+0x10], R68 ;  /* 0x000010445c007388 */ /* 0x0003e20000000c00 */
[--C-:B------:R-:W-:Y:S02]  /*6af0*/  HADD2.F32 R43, -RZ, R74.reuse.H0_H0 ;  /* 0x2000004aff2b7230 */ /* 0x100fe40000004100 */
[C---:B------:R-:W-:Y:S01]  /*6b00*/  FMUL R28, R38.reuse, R32 ;  /* 0x00000020261c7220 */ /* 0x040fe20000400000 */
[----:B------:R-:W-:Y:S02]  /*6b10*/  HADD2.F32 R42, -RZ, R74.H1_H1 ;  /* 0x3000004aff2a7230 */ /* 0x000fe40000004100 */
[C---:B------:R-:W-:Y:S01]  /*6b20*/  FMUL R29, R38.reuse, R33 ;  /* 0x00000021261d7220 */ /* 0x040fe20000400000 */
[----:B------:R-:W-:Y:S02]  /*6b30*/  HADD2.F32 R45, -RZ, R75.H0_H0 ;  /* 0x2000004bff2d7230 */ /* 0x000fe40000004100 */
[C---:B------:R-:W-:Y:S01]  /*6b40*/  FMUL R30, R38.reuse, R34 ;  /* 0x00000022261e7220 */ /* 0x040fe20000400000 */
[----:B------:R-:W-:Y:S01]  /*6b50*/  FFMA R31, R41, R40, R31 ;  /* 0x00000028291f7223 */ /* 0x000fe2000000001f */
[----:B------:R-:W-:Y:S01]  /*6b60*/  FMUL R35, R38, R35 ;  /* 0x0000002326237220 */ /* 0x000fe20000400000 */
[----:B------:R-:W-:Y:S01]  /*6b70*/  F2FP.F16.F32.PACK_AB R100, R17, R16 ;  /* 0x000000101164723e */ /* 0x000fe200000000ff */
[----:B------:R-:W-:Y:S01]  /*6b80*/  FFMA R28, R41, R43, R28 ;  /* 0x0000002b291c7223 */ /* 0x000fe2000000001c */
[----:B------:R-:W-:Y:S01]  /*6b90*/  F2FP.F16.F32.PACK_AB R101, R23, R18 ;  /* 0x000000121765723e */ /* 0x000fe200000000ff */
[----:B------:R-:W-:Y:S01]  /*6ba0*/  FFMA R29, R41, R42, R29 ;  /* 0x0000002a291d7223 */ /* 0x000fe2000000001d */
[----:B------:R-:W-:Y:S01]  /*6bb0*/  F2FP.F16.F32.PACK_AB R102, R21, R20 ;  /* 0x000000141566723e */ /* 0x000fe200000000ff */
[----:B------:R-:W-:Y:S01]  /*6bc0*/  FFMA R30, R41, R45, R30 ;  /* 0x0000002d291e7223 */ /* 0x000fe2000000001e */
[----:B------:R-:W-:Y:S01]  /*6bd0*/  F2FP.F16.F32.PACK_AB R103, R27, R22 ;  /* 0x000000161b67723e */ /* 0x000fe200000000ff */
[----:B------:R-:W-:Y:S01]  /*6be0*/  FFMA R35, R41, R44, R35 ;  /* 0x0000002c29237223 */ /* 0x000fe20000000023 */
[----:B------:R-:W-:Y:S02]  /*6bf0*/  F2FP.F16.F32.PACK_AB R104, R25, R24 ;  /* 0x000000181968723e */ /* 0x000fe400000000ff */
[----:B------:R-:W-:Y:S01]  /*6c00*/  F2FP.F16.F32.PACK_AB R105, R31, R26 ;  /* 0x0000001a1f69723e */ /* 0x000fe200000000ff */
[----:B------:R1:W-:Y:S01]  /*6c10*/  STS.128 [R91+0x20], R100 ;  /* 0x000020645b007388 */ /* 0x0003e20000000c00 */
[----:B------:R-:W-:Y:S02]  /*6c20*/  F2FP.F16.F32.PACK_AB R106, R29, R28 ;  /* 0x0000001c1d6a723e */ /* 0x000fe400000000ff */
[----:B------:R-:W-:Y:S05]  /*6c30*/  F2FP.F16.F32.PACK_AB R107, R35, R30 ;  /* 0x0000001e236b723e */ /* 0x000fea00000000ff */
[----:B------:R1:W-:Y:S01]  /*6c40*/  STS.128 [R87+0x30], R104 ;  /* 0x0000306857007388 */ /* 0x0003e20000000c00 */
[----:B------:R-:W-:Y:S01]  /*6c50*/  @!PT LDS RZ, [RZ] ;  /* 0x00000000fffff984 */ /* 0x000fe20000000800 */
[----:B------:R-:W-:Y:S01]  /*6c60*/  @!PT LDS RZ, [RZ] ;  /* 0x00000000fffff984 */ /* 0x000fe20000000800 */
[----:B------:R-:W-:Y:S01]  /*6c70*/  @!PT LDS RZ, [RZ] ;  /* 0x00000000fffff984 */ /* 0x000fe20000000800 */
[----:B------:R-:W-:Y:S01]  /*6c80*/  @!PT LDS RZ, [RZ] ;  /* 0x00000000fffff984 */ /* 0x000fe20000000800 */
[----:B------:R3:W-:Y:S07]  /*6c90*/  MEMBAR.ALL.CTA ;  /* 0x0000000000007992 */ /* 0x0007ee0000008000 */
[----:B---3--:R-:W3:Y:S02]  /*6ca0*/  FENCE.VIEW.ASYNC.S ;  /* 0x00000000000073c6 */ /* 0x008ee40000000000 */
[----:B---3--:R-:W-:Y:S06]  /*6cb0*/  BAR.SYNC.DEFER_BLOCKING 0x1, 0x80 ;  /* 0x0042000000007b1d */ /* 0x008fec0000010000 */
[----:B------:R-:W-:Y:S05]  /*6cc0*/  @P0 BRA `(.L_x_105) ;  /* 0x0000000000280947 */ /* 0x000fea0003800000 */
[----:B------:R-:W3:Y:S01]  /*6cd0*/  LDCU.64 UR6, c[0x0][0x348] ;  /* 0x00006900ff0677ac */ /* 0x000ee20008000a00 */
[----:B------:R-:W-:Y:S01]  /*6ce0*/  UIADD3 UR4, UPT, UPT, UR44, 0x200, URZ ;  /* 0x000002002c047890 */ /* 0x000fe2000fffe0ff */
[----:B------:R-:W-:Y:S05]  /*6cf0*/  UMOV UR51, UR36 ;  /* 0x0000002400337c82 */ /* 0x000fea0008000000 */
[----:B------:R-:W-:Y:S04]  /*6d00*/  MOV R84, UR4 ;  /* 0x0000000400547c02 */ /* 0x000fe80008000f00 */
[----:B------:R-:W-:Y:S01]  /*6d10*/  R2UR UR48, R84 ;  /* 0x00000000543072ca */ /* 0x000fe200000e0000 */
[----:B---3--:R-:W-:Y:S04]  /*6d20*/  UIADD3 UR4, UP0, UPT, UR6, 0x680, URZ ;  /* 0x0000068006047890 */ /* 0x008fe8000ff1e0ff */
[----:B------:R-:W-:Y:S09]  /*6d30*/  UIADD3.X UR5, UPT, UPT, URZ, UR7, URZ, UP0, !UPT ;  /* 0x00000007ff057290 */ /* 0x000ff200087fe4ff */
[----:B------:R3:W-:Y:S01]  /*6d40*/  UTMASTG.3D [UR48], [UR4] ;  /* 0x00000030040073b5 */ /* 0x0007e20008010000 */
[----:B------:R0:W-:Y:S01]  /*6d50*/  UTMACMDFLUSH ;  /* 0x00000000000079b7 */ /* 0x0001e20000000000 */
[----:B---3--:R-:W-:Y:S04]  /*6d60*/  DEPBAR.LE SB0, 0x1 ;  /* 0x000080400000791a */ /* 0x008fe80000000000 */
.L_x_105:
[----:B------:R-:W-:Y:S05]  /*6d70*/  BSYNC.RECONVERGENT B0 ;  /* 0x0000000000007941 */ /* 0x000fea0003800200 */
.L_x_104:
[----:B------:R-:W-:Y:S01]  /*6d80*/  BAR.SYNC.DEFER_BLOCKING 0x1, 0x80 ;  /* 0x0042000000007b1d */ /* 0x000fe20000010000 */
[----:B------:R-:W-:Y:S01]  /*6d90*/  ISETP.NE.AND P1, PT, R98, RZ, PT ;  /* 0x000000ff6200720c */ /* 0x000fe20003f25270 */
[----:B------:R-:W-:Y:S01]  /*6da0*/  UISETP.NE.AND UP0, UPT, UR52, URZ, UPT ;  /* 0x000000ff3400728c */ /* 0x000fe2000bf05270 */
[----:B------:R-:W-:Y:S11]  /*6db0*/  LEA R3, R46, UR44, 0x3 ;  /* 0x0000002c2e037c11 */ /* 0x000ff6000f8e18ff */
[----:B------:R-:W-:Y:S01]  /*6dc0*/  @P1 SHF.L.U32 R2, R90, 0x1f, RZ ;  /* 0x0000001f5a021819 */ /* 0x000fe200000006ff */
[----:B------:R-:W-:Y:S06]  /*6dd0*/  BRA.U !UP0, `(.L_x_106) ;  /* 0x0000000108247547 */ /* 0x000fec000b800000 */
[----:B------:R-:W-:Y:S01]  /*6de0*/  IMAD.U32 R5, RZ, RZ, UR46 ;  /* 0x0000002eff057e24 */ /* 0x000fe2000f8e00ff */
[----:B------:R-:W-:Y:S01]  /*6df0*/  MOV R0, UR47 ;  /* 0x0000002f00007c02 */ /* 0x000fe20008000f00 */
[----:B------:R-:W-:Y:S03]  /*6e00*/  UIADD3 UR4, UPT, UPT, UR46, 0x1, URZ ;  /* 0x000000012e047890 */ /* 0x000fe6000fffe0ff */
[----:B------:R-:W-:Y:S01]  /*6e10*/  @P1 LEA R5, R5, UR44, 0x3 ;  /* 0x0000002c05051c11 */ /* 0x000fe2000f8e18ff */
[----:B------:R-:W-:Y:S04]  /*6e20*/  UISETP.NE.AND UP0, UPT, UR4, 0x4, UPT ;  /* 0x000000040400788c */ /* 0x000fe8000bf05270 */
[----:B------:R-:W-:Y:S01]  /*6e30*/  @P1 VIADD R5, R5, 0x50 ;  /* 0x0000005005051836 */ /* 0x000fe20000000000 */
[----:B------:R-:W-:Y:S04]  /*6e40*/  USEL UR46, UR4, URZ, UP0 ;  /* 0x000000ff042e7287 */ /* 0x000fe80008000000 */
[----:B------:R-:W-:Y:S04]  /*6e50*/  @P1 PRMT R0, R0, 0x654, R5 ;  /* 0x0000065400001816 */ /* 0x000fe80000000005 */
[----:B------:R3:W-:Y:S04]  /*6e60*/  @P1 SYNCS.ARRIVE.TRANS64.RED.A1T0 RZ, [R0+URZ], RZ ;  /* 0x000000ff00ff19a7 */ /* 0x0007e800081004ff */
.L_x_106:
[----:B------:R-:W4:Y:S01]  /*6e70*/  @P1 SYNCS.PHASECHK.TRANS64.TRYWAIT P0, [R3+URZ+0x30], R2 ;  /* 0x00003002030015a7 */ /* 0x000f2200080011ff */
[----:B------:R-:W-:Y:S01]  /*6e80*/  BSSY B1, `(.L_x_107) ;  /* 0x0000016000017945 */ /* 0x000fe20003800000 */
[----:B----4-:R-:W-:Y:S03]  /*6e90*/  @P1 SEL R47, RZ, 0x1, !P0 ;  /* 0x00000001ff2f1807 */ /* 0x010fe60004000000 */
[----:B------:R-:W-:Y:S05]  /*6ea0*/  @!P1 BRA `(.L_x_108) ;  /* 0x00000000004c9947 */ /* 0x000fea0003800000 */
[----:B------:R-:W-:Y:S01]  /*6eb0*/  ISETP.NE.AND P0, PT, R47, RZ, PT ;  /* 0x000000ff2f00720c */ /* 0x000fe20003f05270 */
[----:B------:R-:W-:Y:S01]  /*6ec0*/  BSSY B0, `(.L_x_109) ;  /* 0x000000b000007945 */ /* 0x000fe20003800000 */
[----:B------:R-:W-:Y:S11]  /*6ed0*/  ISETP.NE.AND P1, PT, R60, RZ, PT ;  /* 0x000000ff3c00720c */ /* 0x000ff60003f25270 */
[----:B------:R-:W-:Y:S02]  /*6ee0*/  @!UPT UIADD3 URZ, UPT, UPT, URZ, URZ, URZ ;  /* 0x000000fffffff290 */ /* 0x000fe4000fffe0ff */
[C---:B------:R-:W-:Y:S01]  /*6ef0*/  @P1 IMAD R6, R46.reuse, 0x2000, R93 ;  /* 0x000020002e061824 */ /* 0x040fe200078e025d */
[C---:B------:R-:W-:Y:S01]  /*6f00*/  @P1 LEA R4, R46.reuse, R91, 0xd ;  /* 0x0000005b2e041211 */ /* 0x040fe200078e68ff */
[C---:B------:R-:W-:Y:S02]  /*6f10*/  @P1 IMAD R5, R46.reuse, 0x2000, R92 ;  /* 0x000020002e051824 */ /* 0x040fe400078e025c */
[----:B------:R-:W-:Y:S01]  /*6f20*/  @P1 IMAD R2, R46, 0x2000, R87 ;  /* 0x000020002e021824 */ /* 0x000fe200078e0257 */
[----:B------:R-:W-:Y:S06]  /*6f30*/  @P0 BRA `(.L_x_110) ;  /* 0x00000000000c0947 */ /* 0x000fec0003800000 */
[----:B---3--:R-:W-:Y:S04]  /*6f40*/  SHF.L.U32 R0, R90, 0x1f, RZ ;  /* 0x0000001f5a007819 */ /* 0x008fe800000006ff */
[----:B------:R-:W3:Y:S02]  /*6f50*/  SYNCS.PHASECHK.TRANS64.TRYWAIT P0, [R3+URZ+0x30], R0 ;  /* 0x00003000030075a7 */ /* 0x000ee400080011ff */
[----:B---3--:R-:W-:Y:S05]  /*6f60*/  @!P0 BRA `(.L_x_111) ;  /* 0x0000003000608947 */ /* 0x008fea0003800000 */
.L_x_110:
[----:B------:R-:W-:Y:S05]  /*6f70*/  BSYNC B0 ;  /* 0x0000000000007941 */ /* 0x000fea0003800000 */
.L_x_109:
[----:B------:R-:W-:Y:S02]  /*6f80*/  ISETP.NE.AND P0, PT, R60, RZ, PT ;  /* 0x000000ff3c00720c */ /* 0x000fe40003f05270 */
[----:B------:R-:W-:Y:S11]  /*6f90*/  IADD3 R46, PT, PT, R46, 0x1, RZ ;  /* 0x000000012e2e7810 */ /* 0x000ff60007ffe0ff */
[----:B------:R4:W1:Y:S04]  /*6fa0*/  @P0 LDS.128 R48, [R6] ;  /* 0x0000000006300984 */ /* 0x0008680000000c00 */
[----:B------:R4:W1:Y:S04]  /*6fb0*/  @P0 LDS.128 R56, [R5+0x10] ;  /* 0x0000100005380984 */ /* 0x0008680000000c00 */
[----:B------:R4:W1:Y:S04]  /*6fc0*/  @P0 LDS.128 R64, [R4+0x20] ;  /* 0x0000200004400984 */ /* 0x0008680000000c00 */
[----:B------:R4:W1:Y:S02]  /*6fd0*/  @P0 LDS.128 R72, [R2+0x30] ;  /* 0x0000300002480984 */ /* 0x0008640000000c00 */
.L_x_108:
[----:B------:R-:W-:Y:S05]  /*6fe0*/  BSYNC B1 ;  /* 0x0000000000017941 */ /* 0x000fea0003800000 */
.L_x_107:
[----:B---3--:R-:W-:Y:S05]  /*6ff0*/  VIADD R0, R39, 0x20 ;  /* 0x0000002027007836 */ /* 0x008fea0000000000 */
[----:B------:R-:W-:Y:S04]  /*7000*/  SHF.R.U32.HI R0, RZ, 0x15, R0 ;  /* 0x00000015ff007819 */ /* 0x000fe80000011600 */
[----:B------:R-:W-:Y:S11]  /*7010*/  LOP3.LUT P0, RZ, R0, 0x3, R81, 0x48, !PT ;  /* 0x0000000300ff7812 */ /* 0x000ff60007804851 */
[----:B------:R-:W-:Y:S02]  /*7020*/  @!UPT UIADD3 URZ, UPT, UPT, URZ, URZ, URZ ;  /* 0x000000fffffff290 */ /* 0x000fe4000fffe0ff */
[----:B------:R-:W-:Y:S05]  /*7030*/  @!P0 BRA `(.L_x_112) ;  /* 0x0000000000408947 */ /* 0x000fea0003800000 */
[----:B------:R-:W3:Y:S01]  /*7040*/  LDCU.64 UR8, c[0x4][0x70] ;  /* 0x01000e00ff0877ac */ /* 0x000ee20008000a00 */
[----:B------:R-:W-:Y:S01]  /*7050*/  MOV R3, 0x0 ;  /* 0x0000000000037802 */ /* 0x000fe20000000f00 */
[----:B------:R-:W-:Y:S02]  /*7060*/  HFMA2 R12, -RZ, RZ, 0, 5.9604644775390625e-08 ;  /* 0x00000001ff0c7431 */ /* 0x000fe400000001ff */
[----:B------:R-:W-:Y:S02]  /*7070*/  IMAD.MOV.U32 R8, RZ, RZ, 0x192 ;  /* 0x00000192ff087424 */ /* 0x000fe400078e00ff */
[----:B------:R-:W-:Y:S01]  /*7080*/  IMAD.MOV.U32 R13, RZ, RZ, RZ ;  /* 0x000000ffff0d7224 */ /* 0x000fe200078e00ff */
[----:B------:R-:W5:Y:S01]  /*7090*/  LDCU.64 UR6, c[0x4][0x78] ;  /* 0x01000f00ff0677ac */ /* 0x000f620008000a00 */
[----:B----4-:R-:W4:Y:S01]  /*70a0*/  LDC.64 R2, c[0x4][R3] ;  /* 0x0100000003027b82 */ /* 0x010f220000000a00 */
[----:B------:R-:W2:Y:S01]  /*70b0*/  LDCU.64 UR4, c[0x4][0x10] ;  /* 0x01000200ff0477ac */ /* 0x000ea20008000a00 */
[----:B---3--:R-:W-:Y:S01]  /*70c0*/  MOV R5, UR9 ;  /* 0x0000000900057c02 */ /* 0x008fe20008000f00 */
[----:B------:R-:W-:Y:S01]  /*70d0*/  IMAD.U32 R4, RZ, RZ, UR8 ;  /* 0x00000008ff047e24 */ /* 0x000fe2000f8e00ff */
[----:B-----5:R-:W-:Y:S01]  /*70e0*/  MOV R7, UR7 ;  /* 0x0000000700077c02 */ /* 0x020fe20008000f00 */
[----:B------:R-:W-:Y:S01]  /*70f0*/  IMAD.U32 R6, RZ, RZ, UR6 ;  /* 0x00000006ff067e24 */ /* 0x000fe2000f8e00ff */
[----:B--2---:R-:W-:Y:S01]  /*7100*/  MOV R11, UR5 ;  /* 0x00000005000b7c02 */ /* 0x004fe20008000f00 */
[----:B------:R-:W-:Y:S02]  /*7110*/  IMAD.U32 R10, RZ, RZ, UR4 ;  /* 0x00000004ff0a7e24 */ /* 0x000fe4000f8e00ff */
[----:B------:R-:W-:Y:S07]  /*7120*/  LEPC R20, `(.L_x_112) ;  /* 0x000000001014794e */ /* 0x000fee0000000000 */
[----:B-1--4-:R-:W-:Y:S05]  /*7130*/  CALL.ABS.NOINC R2 ;  /* 0x0000000002007343 */ /* 0x012fea0003c00000 */
.L_x_112:
[----:B------:R-:W-:Y:S05]  /*7140*/  WARPSYNC.ALL ;  /* 0x0000000000007948 */ /* 0x000fea0003800000 */
[----:B------:R-:W-:Y:S01]  /*7150*/  R2UR UR4, R39 ;  /* 0x00000000270472ca */ /* 0x000fe200000e0000 */
[--C-:B-1----:R-:W-:Y:S01]  /*7160*/  HADD2.F32 R40, -RZ, R48.reuse.H0_H0 ;  /* 0x20000030ff287230 */ /* 0x102fe20000004100 */
[----:B------:R-:W-:Y:S01]  /*7170*/  ISETP.NE.AND P6, PT, R98, RZ, PT ;  /* 0x000000ff6200720c */ /* 0x000fe20003fc5270 */
[----:B------:R-:W-:Y:S01]  /*7180*/  HADD2.F32 R43, -RZ, R48.H1_H1 ;  /* 0x30000030ff2b7230 */ /* 0x000fe20000004100 */
[----:B------:R-:W-:Y:S01]  /*7190*/  MOV R52, UR46 ;  /* 0x0000002e00347c02 */ /* 0x000fe20008000f00 */
[----:B------:R-:W-:Y:S01]  /*71a0*/  HADD2.F32 R42, -RZ, R49.H1_H1 ;  /* 0x30000031ff2a7230 */ /* 0x000fe20000004100 */
[----:B------:R-:W-:Y:S01]  /*71b0*/  MOV R61, UR47 ;  /* 0x0000002f003d7c02 */ /* 0x000fe20008000f00 */
[----:B------:R-:W-:Y:S01]  /*71c0*/  HADD2.F32 R45, -RZ, R51.H0_H0 ;  /* 0x20000033ff2d7230 */ /* 0x000fe20000004100 */
[----:B------:R-:W-:Y:S01]  /*71d0*/  ISETP.NE.AND P0, PT, R95, RZ, PT ;  /* 0x000000ff5f00720c */ /* 0x000fe20003f05270 */
[----:B------:R-:W-:Y:S01]  /*71e0*/  HADD2.F32 R44, -RZ, R75.H1_H1 ;  /* 0x3000004bff2c7230 */ /* 0x000fe20000004100 */
[----:B------:R-:W-:Y:S01]  /*71f0*/  BSSY.RECONVERGENT B0, `(.L_x_113) ;  /* 0x0000088000007945 */ /* 0x000fe20003800200 */
[----:B------:R-:W-:Y:S02]  /*7200*/  LEA R62, R46, UR44, 0x3 ;  /* 0x0000002c2e3e7c11 */ /* 0x000fe4000f8e18ff */
[----:B----4-:R-:W1:Y:S02]  /*7210*/  LDTM.x32 R4, tmem[UR4+0x20] ;  /* 0x00002004000479ee */ /* 0x010e6400082c0000 */
[----:B------:R-:W-:Y:S02]  /*7220*/  @P6 LEA R52, R52, UR44, 0x3 ;  /* 0x0000002c34346c11 */ /* 0x000fe4000f8e18ff */
[----:B------:R-:W-:Y:S02]  /*7230*/  @P6 SHF.L.U32 R63, R90, 0x1f, RZ ;  /* 0x0000001f5a3f6819 */ /* 0x000fe400000006ff */
[----:B------:R-:W-:Y:S04]  /*7240*/  @P6 IADD3 R52, PT, PT, R52, 0x50, RZ ;  /* 0x0000005034346810 */ /* 0x000fe80007ffe0ff */
[----:B------:R-:W-:Y:S01]  /*7250*/  @P6 PRMT R61, R61, 0x654, R52 ;  /* 0x000006543d3d6816 */ /* 0x000fe20000000034 */
[C---:B-1----:R-:W-:Y:S01]  /*7260*/  FMUL R0, R38.reuse, R4 ;  /* 0x0000000426007220 */ /* 0x042fe20000400000 */
[C---:B------:R-:W-:Y:S01]  /*7270*/  FMUL R2, R38.reuse, R5 ;  /* 0x0000000526027220 */ /* 0x040fe20000400000 */
[C---:B------:R-:W-:Y:S01]  /*7280*/  FMUL R3, R38.reuse, R6 ;  /* 0x0000000626037220 */ /* 0x040fe20000400000 */
[C---:B------:R-:W-:Y:S01]  /*7290*/  FMUL R7, R38.reuse, R7 ;  /* 0x0000000726077220 */ /* 0x040fe20000400000 */
[C---:B------:R-:W-:Y:S01]  /*72a0*/  FFMA R0, R41.reuse, R40, R0 ;  /* 0x0000002829007223 */ /* 0x040fe20000000000 */
[----:B------:R-:W-:Y:S02]  /*72b0*/  HADD2.F32 R40, -RZ, R49.H0_H0 ;  /* 0x20000031ff287230 */ /* 0x000fe40000004100 */
[C---:B------:R-:W-:Y:S01]  /*72c0*/  FFMA R2, R41.reuse, R43, R2 ;  /* 0x0000002b29027223 */ /* 0x040fe20000000002 */
[--C-:B------:R-:W-:Y:S02]  /*72d0*/  HADD2.F32 R43, -RZ, R50.reuse.H0_H0 ;  /* 0x20000032ff2b7230 */ /* 0x100fe40000004100 */
[C---:B------:R-:W-:Y:S01]  /*72e0*/  FMUL R4, R38.reuse, R8 ;  /* 0x0000000826047220 */ /* 0x040fe20000400000 */
[----:B------:R-:W-:Y:S01]  /*72f0*/  FMUL R5, R38, R9 ;  /* 0x0000000926057220 */ /* 0x000fe20000400000 */
[C---:B------:R-:W-:Y:S01]  /*7300*/  FFMA R3, R41.reuse, R40, R3 ;  /* 0x0000002829037223 */ /* 0x040fe20000000003 */
[----:B------:R-:W-:Y:S01]  /*7310*/  HADD2.F32 R40, -RZ, R50.H1_H1 ;  /* 0x30000032ff287230 */ /* 0x000fe20000004100 */
[----:B------:R-:W-:Y:S01]  /*7320*/  F2FP.F16.F32.PACK_AB R52, R2, R0 ;  /* 0x000000000234723e */ /* 0x000fe200000000ff */
[C---:B------:R-:W-:Y:S01]  /*7330*/  FFMA R7, R41.reuse, R42, R7 ;  /* 0x0000002a29077223 */ /* 0x040fe20000000007 */
[C---:B------:R-:W-:Y:S01]  /*7340*/  FFMA R4, R41.reuse, R43, R4 ;  /* 0x0000002b29047223 */ /* 0x040fe20000000004 */
[C---:B------:R-:W-:Y:S01]  /*7350*/  FMUL R6, R38.reuse, R10 ;  /* 0x0000000a26067220 */ /* 0x040fe20000400000 */
[----:B------:R-:W-:Y:S02]  /*7360*/  HADD2.F32 R42, -RZ, R51.H1_H1 ;  /* 0x30000033ff2a7230 */ /* 0x000fe40000004100 */
[----:B------:R-:W-:Y:S01]  /*7370*/  FFMA R5, R41, R40, R5 ;  /* 0x0000002829057223 */ /* 0x000fe20000000005 */
[----:B------:R-:W-:Y:S01]  /*7380*/  F2FP.F16.F32.PACK_AB R53, R7, R3 ;  /* 0x000000030735723e */ /* 0x000fe200000000ff */
[----:B------:R-:W-:Y:S01]  /*7390*/  FFMA R6, R41, R45, R6 ;  /* 0x0000002d29067223 */ /* 0x000fe20000000006 */
[C---:B------:R-:W-:Y:S01]  /*73a0*/  FMUL R11, R38.reuse, R11 ;  /* 0x0000000b260b7220 */ /* 0x040fe20000400000 */
[--C-:B------:R-:W-:Y:S01]  /*73b0*/  HADD2.F32 R40, -RZ, R56.reuse.H0_H0 ;  /* 0x20000038ff287230 */ /* 0x100fe20000004100 */
[----:B------:R-:W-:Y:S01]  /*73c0*/  F2FP.F16.F32.PACK_AB R54, R5, R4 ;  /* 0x000000040536723e */ /* 0x000fe200000000ff */
[C---:B------:R-:W-:Y:S01]  /*73d0*/  FMUL R8, R38.reuse, R12 ;  /* 0x0000000c26087220 */ /* 0x040fe20000400000 */
[C---:B------:R-:W-:Y:S01]  /*73e0*/  FFMA R11, R41.reuse, R42, R11 ;  /* 0x0000002a290b7223 */ /* 0x040fe2000000000b */
[----:B------:R-:W-:Y:S02]  /*73f0*/  HADD2.F32 R42, -RZ, R56.H1_H1 ;  /* 0x30000038ff2a7230 */ /* 0x000fe40000004100 */
[C---:B------:R-:W-:Y:S01]  /*7400*/  FMUL R9, R38.reuse, R13 ;  /* 0x0000000d26097220 */ /* 0x040fe20000400000 */
[--C-:B------:R-:W-:Y:S02]  /*7410*/  HADD2.F32 R43, -RZ, R57.reuse.H0_H0 ;  /* 0x20000039ff2b7230 */ /* 0x100fe40000004100 */
[----:B------:R-:W-:Y:S01]  /*7420*/  FFMA R8, R41, R40, R8 ;  /* 0x0000002829087223 */ /* 0x000fe20000000008 */
[----:B------:R-:W-:Y:S01]  /*7430*/  F2FP.F16.F32.PACK_AB R55, R11, R6 ;  /* 0x000000060b37723e */ /* 0x000fe200000000ff */
[----:B------:R-:W-:Y:S01]  /*7440*/  FFMA R9, R41, R42, R9 ;  /* 0x0000002a29097223 */ /* 0x000fe20000000009 */
[C---:B------:R-:W-:Y:S01]  /*7450*/  FMUL R10, R38.reuse, R14 ;  /* 0x0000000e260a7220 */ /* 0x040fe20000400000 */
[----:B------:R-:W-:Y:S02]  /*7460*/  HADD2.F32 R40, -RZ, R57.H1_H1 ;  /* 0x30000039ff287230 */ /* 0x000fe40000004100 */
[C---:B------:R-:W-:Y:S01]  /*7470*/  FMUL R15, R38.reuse, R15 ;  /* 0x0000000f260f7220 */ /* 0x040fe20000400000 */
[----:B------:R1:W-:Y:S01]  /*7480*/  STS.128 [R93+0x2000], R52 ;  /* 0x002000345d007388 */ /* 0x0003e20000000c00 */
[----:B------:R-:W-:Y:S01]  /*7490*/  F2FP.F16.F32.PACK_AB R68, R9, R8 ;  /* 0x000000080944723e */ /* 0x000fe200000000ff */
[C---:B------:R-:W-:Y:S01]  /*74a0*/  FFMA R10, R41.reuse, R43, R10 ;  /* 0x0000002b290a7223 */ /* 0x040fe2000000000a */
[--C-:B------:R-:W-:Y:S02]  /*74b0*/  HADD2.F32 R43, -RZ, R58.reuse.H0_H0 ;  /* 0x2000003aff2b7230 */ /* 0x100fe40000004100 */
        /* <DEDUP_REMOVED lines=11> */
[--C-:B------:R-:W-:Y:S02]  /*7570*/  HADD2.F32 R43, -RZ, R64.reuse.H0_H0 ;  /* 0x20000040ff2b7230 */ /* 0x100fe40000004100 */
[C---:B------:R-:W-:Y:S01]  /*7580*/  FFMA R14, R41.reuse, R45, R14 ;  /* 0x0000002d290e7223 */ /* 0x040fe2000000000e */
[C---:B------:R-:W-:Y:S01]  /*7590*/  FMUL R16, R38.reuse, R20 ;  /* 0x0000001426107220 */ /* 0x040fe20000400000 */
        /* <DEDUP_REMOVED lines=17> */
[C---:B------:R-:W-:Y:S01]  /*76b0*/  FFMA R20, R41.reuse, R40, R20 ;  /* 0x0000002829147223 */ /* 0x040fe20000000014 */
[C---:B------:R-:W-:Y:S01]  /*76c0*/  FFMA R21, R41.reuse, R42, R21 ;  /* 0x0000002a29157223 */ /* 0x040fe20000000015 */
[----:B------:R-:W-:Y:S02]  /*76d0*/  HADD2.F32 R40, -RZ, R67.H1_H1 ;  /* 0x30000043ff287230 */ /* 0x000fe40000004100 */
[----:B------:R-:W-:Y:S01]  /*76e0*/  FFMA R22, R41, R43, R22 ;  /* 0x0000002b29167223 */ /* 0x000fe20000000016 */
[C---:B------:R-:W-:Y:S01]  /*76f0*/  FMUL R27, R38.reuse, R27 ;  /* 0x0000001b261b7220 */ /* 0x040fe20000400000 */
[--C-:B------:R-:W-:Y:S02]  /*7700*/  HADD2.F32 R43, -RZ, R72.reuse.H0_H0 ;  /* 0x20000048ff2b7230 */ /* 0x100fe40000004100 */
[C---:B------:R-:W-:Y:S01]  /*7710*/  FMUL R24, R38.reuse, R28 ;  /* 0x0000001c26187220 */ /* 0x040fe20000400000 */
[----:B------:R-:W-:Y:S02]  /*7720*/  HADD2.F32 R42, -RZ, R72.H1_H1 ;  /* 0x30000048ff2a7230 */ /* 0x000fe40000004100 */
[C---:B------:R-:W-:Y:S01]  /*7730*/  FMUL R25, R38.reuse, R29 ;  /* 0x0000001d26197220 */ /* 0x040fe20000400000 */
[--C-:B------:R-:W-:Y:S01]  /*7740*/  HADD2.F32 R45, -RZ, R73.reuse.H0_H0 ;  /* 0x20000049ff2d7230 */ /* 0x100fe20000004100 */
[----:B------:R-:W-:Y:S01]  /*7750*/  F2FP.F16.F32.PACK_AB R70, R13, R12 ;  /* 0x0000000c0d46723e */ /* 0x000fe200000000ff */
[C---:B------:R-:W-:Y:S01]  /*7760*/  FMUL R26, R38.reuse, R30 ;  /* 0x0000001e261a7220 */ /* 0x040fe20000400000 */
[----:B------:R-:W-:Y:S01]  /*7770*/  F2FP.F16.F32.PACK_AB R71, R19, R14 ;  /* 0x0000000e1347723e */ /* 0x000fe200000000ff */
[C---:B------:R-:W-:Y:S01]  /*7780*/  FFMA R27, R41.reuse, R40, R27 ;  /* 0x00000028291b7223 */ /* 0x040fe2000000001b */
[C---:B------:R-:W-:Y:S01]  /*7790*/  FFMA R24, R41.reuse, R43, R24 ;  /* 0x0000002b29187223 */ /* 0x040fe20000000018 */
[----:B------:R-:W-:Y:S02]  /*77a0*/  HADD2.F32 R40, -RZ, R73.H1_H1 ;  /* 0x30000049ff287230 */ /* 0x000fe40000004100 */
[C---:B------:R-:W-:Y:S01]  /*77b0*/  FFMA R25, R41.reuse, R42, R25 ;  /* 0x0000002a29197223 */ /* 0x040fe20000000019 */
[----:B------:R1:W-:Y:S01]  /*77c0*/  STS.128 [R92+0x2010], R68 ;  /* 0x002010445c007388 */ /* 0x0003e20000000c00 */
[C---:B------:R-:W-:Y:S01]  /*77d0*/  FMUL R31, R38.reuse, R31 ;  /* 0x0000001f261f7220 */ /* 0x040fe20000400000 */
[--C-:B------:R-:W-:Y:S02]  /*77e0*/  HADD2.F32 R43, -RZ, R74.reuse.H0_H0 ;  /* 0x2000004aff2b7230 */ /* 0x100fe40000004100 */
[C---:B------:R-:W-:Y:S01]  /*77f0*/  FFMA R26, R41.reuse, R45, R26 ;  /* 0x0000002d291a7223 */ /* 0x040fe2000000001a */
        /* <DEDUP_REMOVED lines=30> */
[----:B------:R-:W-:Y:S02]  /*79e0*/  UIADD3 UR9, UPT, UPT, UR49, 0x20, URZ ;  /* 0x0000002031097890 */ /* 0x000fe4000fffe0ff */
[----:B------:R-:W-:Y:S01]  /*79f0*/  UIADD3 UR8, UPT, UPT, UR44, 0x2200, URZ ;  /* 0x000022002c087890 */ /* 0x000fe2000fffe0ff */
[----:B------:R-:W-:Y:S01]  /*7a00*/  UMOV UR10, UR50 ;  /* 0x00000032000a7c82 */ /* 0x000fe20008000000 */
[----:B------:R-:W-:Y:S01]  /*7a10*/  UMOV UR11, UR36 ;  /* 0x00000024000b7c82 */ /* 0x000fe20008000000 */
[----:B---3--:R-:W-:Y:S04]  /*7a20*/  UIADD3 UR4, UP0, UPT, UR6, 0x680, URZ ;  /* 0x0000068006047890 */ /* 0x008fe8000ff1e0ff */
[----:B------:R-:W-:Y:S09]  /*7a30*/  UIADD3.X UR5, UPT, UPT, URZ, UR7, URZ, UP0, !UPT ;  /* 0x00000007ff057290 */ /* 0x000ff200087fe4ff */
[----:B------:R3:W-:Y:S01]  /*7a40*/  UTMASTG.3D [UR8], [UR4] ;  /* 0x00000008040073b5 */ /* 0x0007e20008010000 */
[----:B------:R0:W-:Y:S01]  /*7a50*/  UTMACMDFLUSH ;  /* 0x00000000000079b7 */ /* 0x0001e20000000000 */
[----:B---3--:R-:W-:Y:S04]  /*7a60*/  DEPBAR.LE SB0, 0x1 ;  /* 0x000080400000791a */ /* 0x008fe80000000000 */
.L_x_114:
[----:B------:R-:W-:Y:S05]  /*7a70*/  BSYNC.RECONVERGENT B0 ;  /* 0x0000000000007941 */ /* 0x000fea0003800200 */
.L_x_113:
[----:B------:R-:W-:Y:S01]  /*7a80*/  BAR.SYNC.DEFER_BLOCKING 0x1, 0x80 ;  /* 0x0042000000007b1d */ /* 0x000fe20000010000 */
[----:B------:R-:W-:Y:S04]  /*7a90*/  UIADD3 UR4, UPT, UPT, UR46, 0x1, URZ ;  /* 0x000000012e047890 */ /* 0x000fe8000fffe0ff */
[----:B------:R-:W-:Y:S04]  /*7aa0*/  UISETP.NE.AND UP0, UPT, UR4, 0x4, UPT ;  /* 0x000000040400788c */ /* 0x000fe8000bf05270 */
[----:B------:R-:W-:Y:S01]  /*7ab0*/  USEL UR45, UR4, URZ, UP0 ;  /* 0x000000ff042d7287 */ /* 0x000fe20008000000 */
[----:B------:R3:W-:Y:S01]  /*7ac0*/  @P6 SYNCS.ARRIVE.TRANS64.RED.A1T0 RZ, [R61+URZ], RZ ;  /* 0x000000ff3dff69a7 */ /* 0x0007e200081004ff */
[----:B------:R-:W-:Y:S01]  /*7ad0*/  BSSY B1, `(.L_x_115) ;  /* 0x0000017000017945 */ /* 0x000fe20003800000 */
[----:B------:R-:W4:Y:S02]  /*7ae0*/  @P6 SYNCS.PHASECHK.TRANS64.TRYWAIT P0, [R62+URZ+0x30], R63 ;  /* 0x0000303f3e0065a7 */ /* 0x000f2400080011ff */
[----:B----4-:R-:W-:Y:S01]  /*7af0*/  @P6 SEL R47, RZ, 0x1, !P0 ;  /* 0x00000001ff2f6807 */ /* 0x010fe20004000000 */
[----:B---3--:R-:W-:Y:S06]  /*7b00*/  @!P6 BRA `(.L_x_116) ;  /* 0x00000000004ce947 */ /* 0x008fec0003800000 */
        /* <DEDUP_REMOVED lines=9> */
[----:B------:R-:W-:Y:S04]  /*7ba0*/  SHF.L.U32 R5, R90, 0x1f, RZ ;  /* 0x0000001f5a057819 */ /* 0x000fe800000006ff */
[----:B------:R-:W3:Y:S02]  /*7bb0*/  SYNCS.PHASECHK.TRANS64.TRYWAIT P0, [R62+URZ+0x30], R5 ;  /* 0x000030053e0075a7 */ /* 0x000ee400080011ff */
[----:B---3--:R-:W-:Y:S05]  /*7bc0*/  @!P0 BRA `(.L_x_119) ;  /* 0x00000024005c8947 */ /* 0x008fea0003800000 */
.L_x_118:
[----:B------:R-:W-:Y:S05]  /*7bd0*/  BSYNC B0 ;  /* 0x0000000000007941 */ /* 0x000fea0003800000 */
.L_x_117:
[----:B------:R-:W-:Y:S02]  /*7be0*/  ISETP.NE.AND P0, PT, R60, RZ, PT ;  /* 0x000000ff3c00720c */ /* 0x000fe40003f05270 */
[----:B------:R-:W-:Y:S11]  /*7bf0*/  IADD3 R46, PT, PT, R46, 0x1, RZ ;  /* 0x000000012e2e7810 */ /* 0x000ff60007ffe0ff */
[----:B------:R4:W1:Y:S04]  /*7c00*/  @P0 LDS.128 R48, [R4] ;  /* 0x0000000004300984 */ /* 0x0008680000000c00 */
[----:B------:R4:W1:Y:S04]  /*7c10*/  @P0 LDS.128 R56, [R3+0x10] ;  /* 0x0000100003380984 */ /* 0x0008680000000c00 */
[----:B------:R4:W1:Y:S04]  /*7c20*/  @P0 LDS.128 R64, [R2+0x20] ;  /* 0x0000200002400984 */ /* 0x0008680000000c00 */
[----:B------:R4:W1:Y:S02]  /*7c30*/  @P0 LDS.128 R72, [R0+0x30] ;  /* 0x0000300000480984 */ /* 0x0008640000000c00 */
.L_x_116:
[----:B------:R-:W-:Y:S05]  /*7c40*/  BSYNC B1 ;  /* 0x0000000000017941 */ /* 0x000fea0003800000 */
.L_x_115:
[----:B----4-:R-:W-:Y:S05]  /*7c50*/  VIADD R0, R39, 0x40 ;  /* 0x0000004027007836 */ /* 0x010fea0000000000 */
        /* <DEDUP_REMOVED lines=9> */
[----:B------:R-:W4:Y:S01]  /*7cf0*/  LDCU.64 UR6, c[0x4][0x78] ;  /* 0x01000f00ff0677ac */ /* 0x000f220008000a00 */
[----:B------:R-:W1:Y:S01]  /*7d00*/  LDC.64 R2, c[0x4][R3] ;  /* 0x0100000003027b82 */ /* 0x000e620000000a00 */
[----:B------:R-:W5:Y:S01]  /*7d10*/  LDCU.64 UR4, c[0x4][0x10] ;  /* 0x01000200ff0477ac */ /* 0x000f620008000a00 */
[----:B---3--:R-:W-:Y:S01]  /*7d20*/  MOV R5, UR9 ;  /* 0x0000000900057c02 */ /* 0x008fe20008000f00 */
[----:B------:R-:W-:Y:S01]  /*7d30*/  IMAD.U32 R4, RZ, RZ, UR8 ;  /* 0x00000008ff047e24 */ /* 0x000fe2000f8e00ff */
[----:B----4-:R-:W-:Y:S01]  /*7d40*/  MOV R7, UR7 ;  /* 0x0000000700077c02 */ /* 0x010fe20008000f00 */
[----:B------:R-:W-:Y:S01]  /*7d50*/  IMAD.U32 R6, RZ, RZ, UR6 ;  /* 0x00000006ff067e24 */ /* 0x000fe2000f8e00ff */
[----:B-----5:R-:W-:Y:S01]  /*7d60*/  MOV R11, UR5 ;  /* 0x00000005000b7c02 */ /* 0x020fe20008000f00 */
[----:B------:R-:W-:Y:S02]  /*7d70*/  IMAD.U32 R10, RZ, RZ, UR4 ;  /* 0x00000004ff0a7e24 */ /* 0x000fe4000f8e00ff */
[----:B------:R-:W-:Y:S07]  /*7d80*/  LEPC R20, `(.L_x_120) ;  /* 0x000000001014794e */ /* 0x000fee0000000000 */
[----:B-12---:R-:W-:Y:S05]  /*7d90*/  CALL.ABS.NOINC R2 ;  /* 0x0000000002007343 */ /* 0x006fea0003c00000 */
.L_x_120:
        /* <DEDUP_REMOVED lines=12> */
[----:B---3--:R-:W-:Y:S02]  /*7e60*/  LEA R62, R46, UR44, 0x3 ;  /* 0x0000002c2e3e7c11 */ /* 0x008fe4000f8e18ff */
[----:B------:R-:W1:Y:S02]  /*7e70*/  LDTM.x32 R4, tmem[UR4+0x40] ;  /* 0x00004004000479ee */ /* 0x000e6400082c0000 */
        /* <DEDUP_REMOVED lines=133> */
.L_x_122:
[----:B------:R-:W-:Y:S05]  /*86d0*/  BSYNC.RECONVERGENT B0 ;  /* 0x0000000000007941 */ /* 0x000fea0003800200 */
.L_x_121:
        /* <DEDUP_REMOVED lines=21> */
.L_x_126:
[----:B------:R-:W-:Y:S05]  /*8830*/  BSYNC B0 ;  /* 0x0000000000007941 */ /* 0x000fea0003800000 */
.L_x_125:
[----:B------:R-:W-:Y:S11]  /*8840*/  ISETP.NE.AND P0, PT, R60, RZ, PT ;  /* 0x000000ff3c00720c */ /* 0x000ff60003f05270 */
[----:B------:R-:W-:Y:S02]  /*8850*/  @!UPT UIADD3 URZ, UPT, UPT, URZ, URZ, URZ ;  /* 0x000000fffffff290 */ /* 0x000fe4000fffe0ff */
[----:B------:R4:W1:Y:S04]  /*8860*/  @P0 LDS.128 R48, [R3] ;  /* 0x0000000003300984 */ /* 0x0008680000000c00 */
[----:B------:R4:W1:Y:S04]  /*8870*/  @P0 LDS.128 R56, [R2+0x10] ;  /* 0x0000100002380984 */ /* 0x0008680000000c00 */
[----:B------:R4:W1:Y:S04]  /*8880*/  @P0 LDS.128 R64, [R0+0x20] ;  /* 0x0000200000400984 */ /* 0x0008680000000c00 */
[----:B------:R4:W1:Y:S02]  /*8890*/  @P0 LDS.128 R72, [R46+0x30] ;  /* 0x000030002e480984 */ /* 0x0008640000000c00 */
.L_x_124:
[----:B------:R-:W-:Y:S05]  /*88a0*/  BSYNC B1 ;  /* 0x0000000000017941 */ /* 0x000fea0003800000 */
.L_x_123:
        /* <DEDUP_REMOVED lines=21> */
.L_x_128:
[----:B------:R-:W-:Y:S01]  /*8a00*/  ISETP.NE.AND P0, PT, R95, RZ, PT ;  /* 0x000000ff5f00720c */ /* 0x000fe20003f05270 */
[----:B------:R-:W-:Y:S05]  /*8a10*/  WARPSYNC.ALL ;  /* 0x0000000000007948 */ /* 0x000fea0003800000 */
[----:B------:R-:W-:Y:S01]  /*8a20*/  R2UR UR4, R39 ;  /* 0x00000000270472ca */ /* 0x000fe200000e0000 */
[--C-:B-1----:R-:W-:Y:S01]  /*8a30*/  HADD2.F32 R40, -RZ, R48.reuse.H0_H0 ;  /* 0x20000030ff287230 */ /* 0x102fe20000004100 */
[----:B------:R-:W-:Y:S01]  /*8a40*/  R2UR UR5, R99 ;  /* 0x00000000630572ca */ /* 0x000fe200000e0000 */
[----:B------:R-:W-:Y:S01]  /*8a50*/  HADD2.F32 R42, -RZ, R48.H1_H1 ;  /* 0x30000030ff2a7230 */ /* 0x000fe20000004100 */
[----:B------:R-:W-:Y:S01]  /*8a60*/  BSSY.RECONVERGENT B0, `(.L_x_129) ;  /* 0x000008a000007945 */ /* 0x000fe20003800200 */
[--C-:B------:R-:W-:Y:S02]  /*8a70*/  HADD2.F32 R43, -RZ, R49.reuse.H0_H0 ;  /* 0x20000031ff2b7230 */ /* 0x100fe40000004100 */
[----:B------:R-:W-:Y:S02]  /*8a80*/  HADD2.F32 R44, -RZ, R49.H1_H1 ;  /* 0x30000031ff2c7230 */ /* 0x000fe40000004100 */
[--C-:B------:R-:W-:Y:S02]  /*8a90*/  HADD2.F32 R45, -RZ, R50.reuse.H0_H0 ;  /* 0x20000032ff2d7230 */ /* 0x100fe40000004100 */
[----:B------:R-:W-:Y:S02]  /*8aa0*/  HADD2.F32 R46, -RZ, R50.H1_H1 ;  /* 0x30000032ff2e7230 */ /* 0x000fe40000004100 */
[----:B---3--:R-:W1:Y:S01]  /*8ab0*/  LDTM.x32 R4, tmem[UR4+0x60] ;  /* 0x00006004000479ee */ /* 0x008e6200082c0000 */
[----:B------:R-:W-:Y:S01]  /*8ac0*/  NOP ;  /* 0x0000000000007918 */ /* 0x000fe20000000000 */
[----:B------:R-:W-:Y:S01]  /*8ad0*/  UIADD3 UR4, UPT, UPT, UR5, 0xc0, URZ ;  /* 0x000000c005047890 */ /* 0x000fe2000fffe0ff */
[--C-:B------:R-:W-:Y:S02]  /*8ae0*/  HADD2.F32 R47, -RZ, R51.reuse.H0_H0 ;  /* 0x20000033ff2f7230 */ /* 0x100fe40000004100 */
[----:B------:R-:W-:Y:S01]  /*8af0*/  HADD2.F32 R49, -RZ, R51.H1_H1 ;  /* 0x30000033ff317230 */ /* 0x000fe20000004100 */
[----:B------:R-:W-:Y:S01]  /*8b00*/  UPRMT UR4, UR47, 0x654, UR4 ;  /* 0x000006542f047896 */ /* 0x000fe20008000004 */
[--C-:B------:R-:W-:Y:S02]  /*8b10*/  HADD2.F32 R48, -RZ, R56.reuse.H0_H0 ;  /* 0x20000038ff307230 */ /* 0x100fe40000004100 */
[----:B------:R-:W-:Y:S02]  /*8b20*/  HADD2.F32 R51, -RZ, R56.H1_H1 ;  /* 0x30000038ff337230 */ /* 0x000fe40000004100 */
[--C-:B------:R-:W-:Y:S02]  /*8b30*/  HADD2.F32 R50, -RZ, R57.reuse.H0_H0 ;  /* 0x20000039ff327230 */ /* 0x100fe40000004100 */
[----:B------:R-:W-:Y:S02]  /*8b40*/  HADD2.F32 R52, -RZ, R57.H1_H1 ;  /* 0x30000039ff347230 */ /* 0x000fe40000004100 */
[----:B-1----:R-:W-:Y:S01]  /*8b50*/  SYNCS.ARRIVE.TRANS64.RED.A1T0 RZ, [UR4], RZ ;  /* 0x000000ffffff79a7 */ /* 0x002fe20008100404 */
[--C-:B------:R-:W-:Y:S02]  /*8b60*/  HADD2.F32 R53, -RZ, R58.reuse.H0_H0 ;  /* 0x2000003aff357230 */ /* 0x100fe40000004100 */
[----:B------:R-:W-:Y:S02]  /*8b70*/  HADD2.F32 R54, -RZ, R58.H1_H1 ;  /* 0x3000003aff367230 */ /* 0x000fe40000004100 */
[--C-:B------:R-:W-:Y:S02]  /*8b80*/  HADD2.F32 R55, -RZ, R59.reuse.H0_H0 ;  /* 0x2000003bff377230 */ /* 0x100fe40000004100 */
[----:B------:R-:W-:Y:S02]  /*8b90*/  HADD2.F32 R56, -RZ, R59.H1_H1 ;  /* 0x3000003bff387230 */ /* 0x000fe40000004100 */
[C---:B------:R-:W-:Y:S01]  /*8ba0*/  FMUL R4, R38.reuse, R4 ;  /* 0x0000000426047220 */ /* 0x040fe20000400000 */
[C---:B------:R-:W-:Y:S01]  /*8bb0*/  FMUL R5, R38.reuse, R5 ;  /* 0x0000000526057220 */ /* 0x040fe20000400000 */
[C---:B------:R-:W-:Y:S01]  /*8bc0*/  FMUL R6, R38.reuse, R6 ;  /* 0x0000000626067220 */ /* 0x040fe20000400000 */
[C---:B------:R-:W-:Y:S01]  /*8bd0*/  FMUL R7, R38.reuse, R7 ;  /* 0x0000000726077220 */ /* 0x040fe20000400000 */
[C---:B------:R-:W-:Y:S01]  /*8be0*/  FFMA R4, R41.reuse, R40, R4 ;  /* 0x0000002829047223 */ /* 0x040fe20000000004 */
[C---:B------:R-:W-:Y:S01]  /*8bf0*/  FFMA R5, R41.reuse, R42, R5 ;  /* 0x0000002a29057223 */ /* 0x040fe20000000005 */
[C---:B------:R-:W-:Y:S01]  /*8c00*/  FFMA R6, R41.reuse, R43, R6 ;  /* 0x0000002b29067223 */ /* 0x040fe20000000006 */
[----:B------:R-:W-:Y:S01]  /*8c10*/  FFMA R7, R41, R44, R7 ;  /* 0x0000002c29077223 */ /* 0x000fe20000000007 */
[C---:B------:R-:W-:Y:S01]  /*8c20*/  FMUL R8, R38.reuse, R8 ;  /* 0x0000000826087220 */ /* 0x040fe20000400000 */
[C---:B------:R-:W-:Y:S01]  /*8c30*/  FMUL R9, R38.reuse, R9 ;  /* 0x0000000926097220 */ /* 0x040fe20000400000 */
[----:B------:R-:W-:Y:S01]  /*8c40*/  F2FP.F16.F32.PACK_AB R100, R5, R4 ;  /* 0x000000040564723e */ /* 0x000fe200000000ff */
[C---:B------:R-:W-:Y:S01]  /*8c50*/  FMUL R0, R38.reuse, R10 ;  /* 0x0000000a26007220 */ /* 0x040fe20000400000 */
[----:B------:R-:W-:Y:S01]  /*8c60*/  F2FP.F16.F32.PACK_AB R101, R7, R6 ;  /* 0x000000060765723e */ /* 0x000fe200000000ff */
[C---:B------:R-:W-:Y:S01]  /*8c70*/  FFMA R8, R41.reuse, R45, R8 ;  /* 0x0000002d29087223 */ /* 0x040fe20000000008 */
[C---:B------:R-:W-:Y:S01]  /*8c80*/  FFMA R9, R41.reuse, R46, R9 ;  /* 0x0000002e29097223 */ /* 0x040fe20000000009 */
[----:B------:R-:W-:Y:S01]  /*8c90*/  FFMA R0, R41, R47, R0 ;  /* 0x0000002f29007223 */ /* 0x000fe20000000000 */
[C---:B------:R-:W-:Y:S01]  /*8ca0*/  FMUL R2, R38.reuse, R11 ;  /* 0x0000000b26027220 */ /* 0x040fe20000400000 */
[C---:B------:R-:W-:Y:S01]  /*8cb0*/  FMUL R3, R38.reuse, R12 ;  /* 0x0000000c26037220 */ /* 0x040fe20000400000 */
[C---:B------:R-:W-:Y:S01]  /*8cc0*/  FMUL R10, R38.reuse, R13 ;  /* 0x0000000d260a7220 */ /* 0x040fe20000400000 */
[----:B------:R-:W-:Y:S01]  /*8cd0*/  F2FP.F16.F32.PACK_AB R102, R9, R8 ;  /* 0x000000080966723e */ /* 0x000fe200000000ff */
[C---:B------:R-:W-:Y:S01]  /*8ce0*/  FFMA R2, R41.reuse, R49, R2 ;  /* 0x0000003129027223 */ /* 0x040fe20000000002 */
[C---:B------:R-:W-:Y:S01]  /*8cf0*/  FFMA R3, R41.reuse, R48, R3 ;  /* 0x0000003029037223 */ /* 0x040fe20000000003 */
[C---:B------:R-:W-:Y:S01]  /*8d00*/  FFMA R10, R41.reuse, R51, R10 ;  /* 0x00000033290a7223 */ /* 0x040fe2000000000a */
[C---:B------:R-:W-:Y:S01]  /*8d10*/  FMUL R11, R38.reuse, R14 ;  /* 0x0000000e260b7220 */ /* 0x040fe20000400000 */
[C---:B------:R-:W-:Y:S01]  /*8d20*/  FMUL R15, R38.reuse, R15 ;  /* 0x0000000f260f7220 */ /* 0x040fe20000400000 */
[C---:B------:R-:W-:Y:S01]  /*8d30*/  FMUL R12, R38.reuse, R16 ;  /* 0x00000010260c7220 */ /* 0x040fe20000400000 */
[C---:B------:R-:W-:Y:S01]  /*8d40*/  FMUL R13, R38.reuse, R17 ;  /* 0x00000011260d7220 */ /* 0x040fe20000400000 */
[C---:B------:R-:W-:Y:S01]  /*8d50*/  FFMA R11, R41.reuse, R50, R11 ;  /* 0x00000032290b7223 */ /* 0x040fe2000000000b */
[C---:B------:R-:W-:Y:S01]  /*8d60*/  FMUL R14, R38.reuse, R18 ;  /* 0x00000012260e7220 */ /* 0x040fe20000400000 */
[C---:B------:R-:W-:Y:S01]  /*8d70*/  FFMA R15, R41.reuse, R52, R15 ;  /* 0x00000034290f7223 */ /* 0x040fe2000000000f */
[--C-:B------:R-:W-:Y:S02]  /*8d80*/  HADD2.F32 R57, -RZ, R64.reuse.H0_H0 ;  /* 0x20000040ff397230 */ /* 0x100fe40000004100 */
[----:B------:R-:W-:Y:S01]  /*8d90*/  FMUL R19, R38, R19 ;  /* 0x0000001326137220 */ /* 0x000fe20000400000 */
[----:B------:R-:W-:Y:S01]  /*8da0*/  F2FP.F16.F32.PACK_AB R103, R2, R0 ;  /* 0x000000000267723e */ /* 0x000fe200000000ff */
[C---:B------:R-:W-:Y:S01]  /*8db0*/  FFMA R12, R41.reuse, R53, R12 ;  /* 0x00000035290c7223 */ /* 0x040fe2000000000c */
[----:B------:R-:W-:Y:S02]  /*8dc0*/  HADD2.F32 R58, -RZ, R64.H1_H1 ;  /* 0x30000040ff3a7230 */ /* 0x000fe40000004100 */
[C---:B------:R-:W-:Y:S01]  /*8dd0*/  FMUL R16, R38.reuse, R20 ;  /* 0x0000001426107220 */ /* 0x040fe20000400000 */
[C---:B------:R-:W-:Y:S01]  /*8de0*/  FFMA R13, R41.reuse, R54, R13 ;  /* 0x00000036290d7223 */ /* 0x040fe2000000000d */
[----:B------:R1:W-:Y:S01]  /*8df0*/  STS.128 [R93+0x6000], R100 ;  /* 0x006000645d007388 */ /* 0x0003e20000000c00 */
[--C-:B------:R-:W-:Y:S02]  /*8e00*/  HADD2.F32 R59, -RZ, R65.reuse.H0_H0 ;  /* 0x20000041ff3b7230 */ /* 0x100fe40000004100 */
[C---:B------:R-:W-:Y:S01]  /*8e10*/  FMUL R17, R38.reuse, R21 ;  /* 0x0000001526117220 */ /* 0x040fe20000400000 */
[C---:B------:R-:W-:Y:S01]  /*8e20*/  FFMA R14, R41.reuse, R55, R14 ;  /* 0x00000037290e7223 */ /* 0x040fe2000000000e */
[----:B------:R-:W-:Y:S02]  /*8e30*/  HADD2.F32 R60, -RZ, R65.H1_H1 ;  /* 0x30000041ff3c7230 */ /* 0x000fe40000004100 */
[C---:B------:R-:W-:Y:S01]  /*8e40*/  FMUL R18, R38.reuse, R22 ;  /* 0x0000001626127220 */ /* 0x040fe20000400000 */
[C---:B------:R-:W-:Y:S01]  /*8e50*/  FFMA R19, R41.reuse, R56, R19 ;  /* 0x0000003829137223 */ /* 0x040fe20000000013 */
        /* <DEDUP_REMOVED lines=13> */
[----:B------:R-:W-:Y:S01]  /*8f30*/  FMUL R27, R38, R27 ;  /* 0x0000001b261b7220 */ /* 0x000fe20000400000 */
[----:B------:R-:W-:Y:S01]  /*8f40*/  F2FP.F16.F32.PACK_AB R104, R10, R3 ;  /* 0x000000030a68723e */ /* 0x000fe200000000ff */
[----:B------:R-:W-:Y:S01]  /*8f50*/  FFMA R20, R41, R61, R20 ;  /* 0x0000003d29147223 */ /* 0x000fe20000000014 */
[----:B------:R-:W-:Y:S01]  /*8f60*/  F2FP.F16.F32.PACK_AB R105, R15, R11 ;  /* 0x0000000b0f69723e */ /* 0x000fe200000000ff */
[----:B------:R-:W-:Y:S01]  /*8f70*/  HADD2.F32 R66, -RZ, R72.H1_H1 ;  /* 0x30000048ff427230 */ /* 0x000fe20000004100 */
[----:B------:R-:W-:Y:S01]  /*8f80*/  F2FP.F16.F32.PACK_AB R106, R13, R12 ;  /* 0x0000000c0d6a723e */ /* 0x000fe200000000ff */
[C---:B------:R-:W-:Y:S01]  /*8f90*/  FMUL R24, R38.reuse, R28 ;  /* 0x0000001c26187220 */ /* 0x040fe20000400000 */
[----:B------:R-:W-:Y:S01]  /*8fa0*/  F2FP.F16.F32.PACK_AB R107, R19, R14 ;  /* 0x0000000e136b723e */ /* 0x000fe200000000ff */
[C---:B------:R-:W-:Y:S01]  /*8fb0*/  FFMA R21, R41.reuse, R62, R21 ;  /* 0x0000003e29157223 */ /* 0x040fe20000000015 */
[--C-:B------:R-:W-:Y:S02]  /*8fc0*/  HADD2.F32 R67, -RZ, R73.reuse.H0_H0 ;  /* 0x20000049ff437230 */ /* 0x100fe40000004100 */
[C---:B------:R-:W-:Y:S01]  /*8fd0*/  FMUL R25, R38.reuse, R29 ;  /* 0x0000001d26197220 */ /* 0x040fe20000400000 */
[C---:B------:R-:W-:Y:S01]  /*8fe0*/  FFMA R22, R41.reuse, R63, R22 ;  /* 0x0000003f29167223 */ /* 0x040fe20000000016 */
[----:B------:R1:W-:Y:S01]  /*8ff0*/  STS.128 [R92+0x6010], R104 ;  /* 0x006010685c007388 */ /* 0x0003e20000000c00 */
        /* <DEDUP_REMOVED lines=48> */
.L_x_130:
[----:B------:R-:W-:Y:S05]  /*9300*/  BSYNC.RECONVERGENT B0 ;  /* 0x0000000000007941 */ /* 0x000fea0003800200 */
.L_x_129:
[----:B------:R-:W-:Y:S01]  /*9310*/  BAR.SYNC.DEFER_BLOCKING 0x1, 0x80 ;  /* 0x0042000000007b1d */ /* 0x000fe20000010000 */
[----:B------:R-:W-:Y:S01]  /*9320*/  UISETP.NE.AND UP0, UPT, UR52, -0x4, UPT ;  /* 0xfffffffc3400788c */ /* 0x000fe2000bf05270 */
[----:B------:R-:W-:Y:S08]  /*9330*/  IADD3 R0, PT, PT, R36, 0x1, RZ ;  /* 0x0000000124007810 */ /* 0x000ff00007ffe0ff */
[----:B------:R-:W-:Y:S05]  /*9340*/  BRA.U !UP0, `(.L_x_131) ;  /* 0x0000000108287547 */ /* 0x000fea000b800000 */
[----:B------:R-:W-:Y:S01]  /*9350*/  ISETP.NE.AND P0, PT, R98, RZ, PT ;  /* 0x000000ff6200720c */ /* 0x000fe20003f05270 */
[----:B------:R-:W-:Y:S01]  /*9360*/  IMAD.U32 R3, RZ, RZ, UR46 ;  /* 0x0000002eff037e24 */ /* 0x000fe2000f8e00ff */
[----:B------:R-:W-:Y:S01]  /*9370*/  UIADD3 UR4, UPT, UPT, UR46, 0x1, URZ ;  /* 0x000000012e047890 */ /* 0x000fe2000fffe0ff */
[----:B------:R-:W-:Y:S03]  /*9380*/  IMAD.U32 R2, RZ, RZ, UR47 ;  /* 0x0000002fff027e24 */ /* 0x000fe6000f8e00ff */
[----:B------:R-:W-:Y:S04]  /*9390*/  UISETP.NE.AND UP0, UPT, UR4, 0x4, UPT ;  /* 0x000000040400788c */ /* 0x000fe8000bf05270 */
[----:B------:R-:W-:Y:S03]  /*93a0*/  USEL UR46, UR4, URZ, UP0 ;  /* 0x000000ff042e7287 */ /* 0x000fe60008000000 */
[----:B------:R-:W-:Y:S05]  /*93b0*/  @P0 LEA R3, R3, UR44, 0x3 ;  /* 0x0000002c03030c11 */ /* 0x000fea000f8e18ff */
[----:B------:R-:W-:Y:S05]  /*93c0*/  @P0 VIADD R3, R3, 0x50 ;  /* 0x0000005003030836 */ /* 0x000fea0000000000 */
[----:B------:R-:W-:Y:S04]  /*93d0*/  @P0 PRMT R2, R2, 0x654, R3 ;  /* 0x0000065402020816 */ /* 0x000fe80000000003 */
[----:B------:R3:W-:Y:S03]  /*93e0*/  @P0 SYNCS.ARRIVE.TRANS64.RED.A1T0 RZ, [R2+URZ], RZ ;  /* 0x000000ff02ff09a7 */ /* 0x0007e600081004ff */
.L_x_131:
[----:B------:R-:W-:Y:S01]  /*93f0*/  R2UR UR4, R82 ;  /* 0x00000000520472ca */ /* 0x000fe200000e0000 */
[----:B------:R-:W-:Y:S01]  /*9400*/  UISETP.NE.AND UP0, UPT, UR62, URZ, UPT ;  /* 0x000000ff3e00728c */ /* 0x000fe2000bf05270 */
[----:B------:R-:W-:Y:S01]  /*9410*/  ISETP.NE.AND P0, PT, R86, 0x2, PT ;  /* 0x000000025600780c */ /* 0x000fe20003f05270 */
[----:B------:R-:W-:Y:S01]  /*9420*/  UIADD3 UR20, UPT, UPT, UR37, UR63, URZ ;  /* 0x0000003f25147290 */ /* 0x000fe2000fffe0ff */
[----:B------:R-:W-:Y:S01]  /*9430*/  ISETP.NE.AND P1, PT, R0, 0x4, PT ;  /* 0x000000040000780c */ /* 0x000fe20003f25270 */
[----:B------:R-:W-:Y:S01]  /*9440*/  UIADD3 UR52, UPT, UPT, UR52, 0x4, URZ ;  /* 0x0000000434347890 */ /* 0x000fe2000fffe0ff */
[----:B------:R-:W-:Y:S01]  /*9450*/  SEL R3, RZ, 0x1, P0 ;  /* 0x00000001ff037807 */ /* 0x000fe20000000000 */
[----:B------:R-:W-:Y:S01]  /*9460*/  UMOV UR36, UR61 ;  /* 0x0000003d00247c82 */ /* 0x000fe20008000000 */
[----:B---3--:R-:W-:Y:S02]  /*9470*/  SEL R2, RZ, 0x1, P1 ;  /* 0x00000001ff027807 */ /* 0x008fe40000800000 */
[----:B------:R-:W-:Y:S02]  /*9480*/  LOP3.LUT R88, R88, R3, RZ, 0x3c, !PT ;  /* 0x0000000358587212 */ /* 0x000fe400078e3cff */
[----:B------:R-:W-:Y:S01]  /*9490*/  LOP3.LUT R89, R89, R2, RZ, 0x3c, !PT ;  /* 0x0000000259597212 */ /* 0x000fe200078e3cff */
[----:B------:R-:W-:Y:S01]  /*94a0*/  UIADD3 UR16, UPT, UPT, UR38, UR4, URZ ;  /* 0x0000000426107290 */ /* 0x000fe2000fffe0ff */
[----:B------:R-:W-:Y:S02]  /*94b0*/  SEL R86, R86, RZ, P0 ;  /* 0x000000ff56567207 */ /* 0x000fe40000000000 */
[----:B------:R-:W-:Y:S01]  /*94c0*/  SEL R36, R0, RZ, P1 ;  /* 0x000000ff00247207 */ /* 0x000fe20000800000 */
[----:B------:R-:W-:Y:S08]  /*94d0*/  BRA.U UP0, `(.L_x_132) ;  /* 0xffffffbd00dc7547 */ /* 0x000ff0000b83ffff */
[----:B------:R-:W-:-:S13]  /*94e0*/  R2UR UR4, R83 ;  /* 0x00000000530472ca */ /* 0x000fda00000e0000 */
[----:B------:R-:W-:-:S09]  /*94f0*/  UISETP.NE.AND UP0, UPT, UR4, URZ, UPT ;  /* 0x000000ff0400728c */ /* 0x000fd2000bf05270 */
[----:B------:R-:W-:Y:S05]  /*9500*/  BRA.U !UP0, `(.L_x_133) ;  /* 0x0000000108487547 */ /* 0x000fea000b800000 */
[----:B------:R-:W3:Y:S02]  /*9510*/  LDCU.64 UR4, c[0x0][0x890] ;  /* 0x00011200ff0477ac */ /* 0x000ee40008000a00 */
[----:B---3--:R-:W-:-:S04]  /*9520*/  UISETP.NE.U32.AND UP0, UPT, UR4, URZ, UPT ;  /* 0x000000ff0400728c */ /* 0x008fc8000bf05070 */
[----:B------:R-:W-:-:S09]  /*9530*/  UISETP.NE.AND.EX UP0, UPT, UR5, URZ, UPT, UP0 ;  /* 0x000000ff0500728c */ /* 0x000fd2000bf05300 */
[----:B------:R-:W-:Y:S05]  /*9540*/  BRA.U UP0, `(.L_x_134) ;  /* 0x00000001000c7547 */ /* 0x000fea000b800000 */
[----:B------:R-:W-:-:S13]  /*9550*/  FSETP.NEU.AND P0, PT, R41, RZ, PT ;  /* 0x000000ff2900720b */ /* 0x000fda0003f0d000 */
[----:B------:R-:W-:Y:S05]  /*9560*/  @!P0 EXIT ;  /* 0x000000000000894d */ /* 0x000fea0003800000 */
[----:B------:R-:W-:Y:S05]  /*9570*/  BRA `(.L_x_133) ;  /* 0x00000000002c7947 */ /* 0x000fea0003800000 */
.L_x_134:
[----:B------:R-:W-:Y:S01]  /*9580*/  ISETP.NE.AND P0, PT, R85, RZ, PT ;  /* 0x000000ff5500720c */ /* 0x000fe20003f05270 */
[----:B------:R-:W-:-:S12]  /*9590*/  BSSY.RECONVERGENT B0, `(.L_x_133) ;  /* 0x0000009000007945 */ /* 0x000fd80003800200 */
[----:B------:R-:W-:Y:S05]  /*95a0*/  @P0 BRA `(.L_x_135) ;  /* 0x0000000000140947 */ /* 0x000fea0003800000 */
[----:B------:R-:W3:Y:S02]  /*95b0*/  LDCU.64 UR4, c[0x0][0x888] ;  /* 0x00011100ff0477ac */ /* 0x000ee40008000a00 */
[----:B---3--:R-:W-:-:S04]  /*95c0*/  ISETP.NE.U32.AND P0, PT, RZ, UR4, PT ;  /* 0x00000004ff007c0c */ /* 0x008fc8000bf05070 */
[----:B------:R-:W-:-:S13]  /*95d0*/  ISETP.NE.AND.EX P0, PT, RZ, UR5, PT, P0 ;  /* 0x00000005ff007c0c */ /* 0x000fda000bf05300 */
[----:B------:R-:W-:Y:S05]  /*95e0*/  @!P0 EXIT ;  /* 0x000000000000894d */ /* 0x000fea0003800000 */
[----:B------:R-:W-:Y:S05]  /*95f0*/  BRA `(.L_x_136) ;  /* 0x0000000000087947 */ /* 0x000fea0003800000 */
.L_x_135:
[----:B------:R-:W-:-:S13]  /*9600*/  FSETP.NEU.AND P0, PT, R41, RZ, PT ;  /* 0x000000ff2900720b */ /* 0x000fda0003f0d000 */
[----:B------:R-:W-:Y:S05]  /*9610*/  @!P0 EXIT ;  /* 0x000000000000894d */ /* 0x000fea0003800000 */
.L_x_136:
[----:B------:R-:W-:Y:S05]  /*9620*/  BSYNC.RECONVERGENT B0 ;  /* 0x0000000000007941 */ /* 0x000fea0003800200 */
.L_x_133:
[----:B------:R-:W-:Y:S01]  /*9630*/  ULEA UR4, UR46, UR44, 0x3 ;  /* 0x0000002c2e047291 */ /* 0x000fe2000f8e18ff */
[----:B------:R-:W-:-:S04]  /*9640*/  DEPBAR.LE SB0, 0x0 ;  /* 0x000080000000791a */ /* 0x000fc80000000000 */
[----:B------:R-:W-:-:S04]  /*9650*/  UIADD3 UR4, UPT, UPT, UR4, 0x50, URZ ;  /* 0x0000005004047890 */ /* 0x000fc8000fffe0ff */
[----:B------:R-:W-:-:S09]  /*9660*/  UPRMT UR4, UR47, 0x654, UR4 ;  /* 0x000006542f047896 */ /* 0x000fd20008000004 */
[----:B------:R-:W-:Y:S01]  /*9670*/  SYNCS.ARRIVE.TRANS64.RED.A1T0 RZ, [UR4], RZ ;  /* 0x000000ffffff79a7 */ /* 0x000fe20008100404 */
[----:B------:R-:W-:Y:S05]  /*9680*/  EXIT ;  /* 0x000000000000794d */ /* 0x000fea0003800000 */
.L_x_24:
[----:B--2---:R2:W3:Y:S02]  /*9690*/  SYNCS.PHASECHK.TRANS64.TRYWAIT P0, [R3+URZ+0xf0], R2 ;  /* 0x0000f002030075a7 */ /* 0x0044e400080011ff */
[----:B---3--:R-:W-:Y:S05]  /*96a0*/  @!P0 NANOSLEEP.SYNCS 0x989680 ;  /* 0x009896800000895d */ /* 0x008fea0003900000 */
[----:B------:R-:W3:Y:S02]  /*96b0*/  @!P0 SYNCS.PHASECHK.TRANS64 P0, [R3+URZ+0xf0], R2 ;  /* 0x0000f002030085a7 */ /* 0x000ee400080010ff */
[----:B---3--:R-:W-:Y:S05]  /*96c0*/  @!P0 BRA `(.L_x_24) ;  /* 0xfffffffc00f08947 */ /* 0x008fea000383ffff */
[----:B------:R-:W-:Y:S05]  /*96d0*/  BRA `(.L_x_137) ;  /* 0xffffff80006c7947 */ /* 0x000fea000383ffff */
.L_x_27:
[----:B-1----:R-:W-:-:S07]  /*96e0*/  MOV R0, UR33 ;  /* 0x0000002100007c02 */ /* 0x002fce0008000f00 */
.L_x_138:
[----:B-1----:R1:W2:Y:S02]  /*96f0*/  SYNCS.PHASECHK.TRANS64.TRYWAIT P0, [R0+URZ+0x18], R3 ;  /* 0x00001803000075a7 */ /* 0x0022a400080011ff */
[----:B--2---:R-:W-:Y:S05]  /*9700*/  @!P0 NANOSLEEP.SYNCS 0x989680 ;  /* 0x009896800000895d */ /* 0x004fea0003900000 */
[----:B------:R-:W2:Y:S02]  /*9710*/  @!P0 SYNCS.PHASECHK.TRANS64 P0, [R0+URZ+0x18], R3 ;  /* 0x00001803000085a7 */ /* 0x000ea400080010ff */
[----:B--2---:R-:W-:Y:S05]  /*9720*/  @!P0 BRA `(.L_x_138) ;  /* 0xfffffffc00f08947 */ /* 0x004fea000383ffff */
[----:B------:R-:W-:Y:S05]  /*9730*/  BRA `(.L_x_26) ;  /* 0xffffff8000b47947 */ /* 0x000fea000383ffff */
.L_x_34:
[----:B-1----:R-:W-:-:S07]  /*9740*/  MOV R0, UR33 ;  /* 0x0000002100007c02 */ /* 0x002fce0008000f00 */
.L_x_139:
[----:B-1----:R1:W2:Y:S02]  /*9750*/  SYNCS.PHASECHK.TRANS64.TRYWAIT P0, [R0+URZ+0x18], R3 ;  /* 0x00001803000075a7 */ /* 0x0022a400080011ff */
[----:B--2---:R-:W-:Y:S05]  /*9760*/  @!P0 NANOSLEEP.SYNCS 0x989680 ;  /* 0x009896800000895d */ /* 0x004fea0003900000 */
[----:B------:R-:W2:Y:S02]  /*9770*/  @!P0 SYNCS.PHASECHK.TRANS64 P0, [R0+URZ+0x18], R3 ;  /* 0x00001803000085a7 */ /* 0x000ea400080010ff */
[----:B--2---:R-:W-:Y:S05]  /*9780*/  @!P0 BRA `(.L_x_139) ;  /* 0xfffffffc00f08947 */ /* 0x004fea000383ffff */
[----:B------:R-:W-:Y:S05]  /*9790*/  BRA `(.L_x_33) ;  /* 0xffffff8400a87947 */ /* 0x000fea000383ffff */
.L_x_39:
[----:B-1----:R1:W2:Y:S02]  /*97a0*/  SYNCS.PHASECHK.TRANS64.TRYWAIT P0, [R3+URZ+0x80], R0 ;  /* 0x00008000030075a7 */ /* 0x0022a400080011ff */
[----:B--2---:R-:W-:Y:S05]  /*97b0*/  @!P0 NANOSLEEP.SYNCS 0x989680 ;  /* 0x009896800000895d */ /* 0x004fea0003900000 */
[----:B------:R-:W2:Y:S02]  /*97c0*/  @!P0 SYNCS.PHASECHK.TRANS64 P0, [R3+URZ+0x80], R0 ;  /* 0x00008000030085a7 */ /* 0x000ea400080010ff */
[----:B--2---:R-:W-:Y:S05]  /*97d0*/  @!P0 BRA `(.L_x_39) ;  /* 0xfffffffc00f08947 */ /* 0x004fea000383ffff */
[----:B------:R-:W-:Y:S05]  /*97e0*/  BRA `(.L_x_140) ;  /* 0xffffff88007c7947 */ /* 0x000fea000383ffff */
.L_x_43:
[----:B-1----:R-:W-:-:S07]  /*97f0*/  MOV R0, UR4 ;  /* 0x0000000400007c02 */ /* 0x002fce0008000f00 */
.L_x_141:
[----:B-1----:R1:W2:Y:S02]  /*9800*/  SYNCS.PHASECHK.TRANS64.TRYWAIT P0, [R0+URZ], R3 ;  /* 0x00000003000075a7 */ /* 0x0022a400080011ff */
[----:B--2---:R-:W-:Y:S05]  /*9810*/  @!P0 NANOSLEEP.SYNCS 0x989680 ;  /* 0x009896800000895d */ /* 0x004fea0003900000 */
[----:B------:R-:W2:Y:S02]  /*9820*/  @!P0 SYNCS.PHASECHK.TRANS64 P0, [R0+URZ], R3 ;  /* 0x00000003000085a7 */ /* 0x000ea400080010ff */
[----:B--2---:R-:W-:Y:S05]  /*9830*/  @!P0 BRA `(.L_x_141) ;  /* 0xfffffffc00f08947 */ /* 0x004fea000383ffff */
[----:B------:R-:W-:Y:S05]  /*9840*/  BRA `(.L_x_142) ;  /* 0xffffff9000247947 */ /* 0x000fea000383ffff */
.L_x_44:
[----:B------:R-:W-:-:S07]  /*9850*/  MOV R0, UR5 ;  /* 0x0000000500007c02 */ /* 0x000fce0008000f00 */
.L_x_143:
[----:B-1----:R1:W2:Y:S02]  /*9860*/  SYNCS.PHASECHK.TRANS64.TRYWAIT P0, [R0+URZ], R3 ;  /* 0x00000003000075a7 */ /* 0x0022a400080011ff */
[----:B--2---:R-:W-:Y:S05]  /*9870*/  @!P0 NANOSLEEP.SYNCS 0x989680 ;  /* 0x009896800000895d */ /* 0x004fea0003900000 */
[----:B------:R-:W2:Y:S02]  /*9880*/  @!P0 SYNCS.PHASECHK.TRANS64 P0, [R0+URZ], R3 ;  /* 0x00000003000085a7 */ /* 0x000ea400080010ff */
[----:B--2---:R-:W-:Y:S05]  /*9890*/  @!P0 BRA `(.L_x_143) ;  /* 0xfffffffc00f08947 */ /* 0x004fea000383ffff */
[----:B------:R-:W-:Y:S05]  /*98a0*/  BRA `(.L_x_144) ;  /* 0xffffff9000307947 */ /* 0x000fea000383ffff */
.L_x_47:
[----:B-1----:R1:W2:Y:S02]  /*98b0*/  SYNCS.PHASECHK.TRANS64.TRYWAIT P0, [R2+URZ+0xe0], R5 ;  /* 0x0000e005020075a7 */ /* 0x0022a400080011ff */
[----:B--2---:R-:W-:Y:S05]  /*98c0*/  @!P0 NANOSLEEP.SYNCS 0x989680 ;  /* 0x009896800000895d */ /* 0x004fea0003900000 */
[----:B------:R-:W2:Y:S02]  /*98d0*/  @!P0 SYNCS.PHASECHK.TRANS64 P0, [R2+URZ+0xe0], R5 ;  /* 0x0000e005020085a7 */ /* 0x000ea400080010ff */
[----:B--2---:R-:W-:Y:S05]  /*98e0*/  @!P0 BRA `(.L_x_47) ;  /* 0xfffffffc00f08947 */ /* 0x004fea000383ffff */
[----:B------:R-:W-:Y:S05]  /*98f0*/  BRA `(.L_x_145) ;  /* 0xffffff90008c7947 */ /* 0x000fea000383ffff */
.L_x_48:
[----:B------:R-:W-:-:S07]  /*9900*/  MOV R2, UR4 ;  /* 0x0000000400027c02 */ /* 0x000fce0008000f00 */
.L_x_146:
[----:B-1----:R1:W2:Y:S02]  /*9910*/  SYNCS.PHASECHK.TRANS64.TRYWAIT P0, [R2+URZ+0x90], R5 ;  /* 0x00009005020075a7 */ /* 0x0022a400080011ff */
[----:B--2---:R-:W-:Y:S05]  /*9920*/  @!P0 NANOSLEEP.SYNCS 0x989680 ;  /* 0x009896800000895d */ /* 0x004fea0003900000 */
[----:B------:R-:W2:Y:S02]  /*9930*/  @!P0 SYNCS.PHASECHK.TRANS64 P0, [R2+URZ+0x90], R5 ;  /* 0x00009005020085a7 */ /* 0x000ea400080010ff */
[----:B--2---:R-:W-:Y:S05]  /*9940*/  @!P0 BRA `(.L_x_146) ;  /* 0xfffffffc00f08947 */ /* 0x004fea000383ffff */
[----:B------:R-:W-:Y:S05]  /*9950*/  BRA `(.L_x_147) ;  /* 0xffffff90009c7947 */ /* 0x000fea000383ffff */
.L_x_49:
[----:B-1----:R1:W2:Y:S02]  /*9960*/  SYNCS.PHASECHK.TRANS64.TRYWAIT P1, [R2+URZ+0x80], R5 ;  /* 0x00008005020075a7 */ /* 0x0022a400080211ff */
[----:B--2---:R-:W-:Y:S05]  /*9970*/  @!P1 NANOSLEEP.SYNCS 0x989680 ;  /* 0x009896800000995d */ /* 0x004fea0003900000 */
[----:B------:R-:W2:Y:S02]  /*9980*/  @!P1 SYNCS.PHASECHK.TRANS64 P1, [R2+URZ+0x80], R5 ;  /* 0x00008005020095a7 */ /* 0x000ea400080210ff */
[----:B--2---:R-:W-:Y:S05]  /*9990*/  @!P1 BRA `(.L_x_49) ;  /* 0xfffffffc00f09947 */ /* 0x004fea000383ffff */
[----:B------:R-:W-:Y:S05]  /*99a0*/  BRA `(.L_x_148) ;  /* 0xffffff9000cc7947 */ /* 0x000fea000383ffff */
.L_x_52:
[----:B------:R-:W-:-:S07]  /*99b0*/  MOV R0, UR4 ;  /* 0x0000000400007c02 */ /* 0x000fce0008000f00 */
.L_x_149:
[----:B-1----:R1:W2:Y:S02]  /*99c0*/  SYNCS.PHASECHK.TRANS64.TRYWAIT P0, [R0+URZ+0x90], R3 ;  /* 0x00009003000075a7 */ /* 0x0022a400080011ff */
[----:B--2---:R-:W-:Y:S05]  /*99d0*/  @!P0 NANOSLEEP.SYNCS 0x989680 ;  /* 0x009896800000895d */ /* 0x004fea0003900000 */
[----:B------:R-:W2:Y:S02]  /*99e0*/  @!P0 SYNCS.PHASECHK.TRANS64 P0, [R0+URZ+0x90], R3 ;  /* 0x00009003000085a7 */ /* 0x000ea400080010ff */
[----:B--2---:R-:W-:Y:S05]  /*99f0*/  @!P0 BRA `(.L_x_149) ;  /* 0xfffffffc00f08947 */ /* 0x004fea000383ffff */
[----:B------:R-:W-:Y:S05]  /*9a00*/  BRA `(.L_x_51) ;  /* 0xffffff9400207947 */ /* 0x000fea000383ffff */
.L_x_59:
[----:B-1----:R1:W2:Y:S02]  /*9a10*/  SYNCS.PHASECHK.TRANS64.TRYWAIT P1, [R0+URZ+0x80], R5 ;  /* 0x00008005000075a7 */ /* 0x0022a400080211ff */
[----:B--2---:R-:W-:Y:S05]  /*9a20*/  @!P1 NANOSLEEP.SYNCS 0x989680 ;  /* 0x009896800000995d */ /* 0x004fea0003900000 */
[----:B------:R-:W2:Y:S02]  /*9a30*/  @!P1 SYNCS.PHASECHK.TRANS64 P1, [R0+URZ+0x80], R5 ;  /* 0x00008005000095a7 */ /* 0x000ea400080210ff */
[----:B--2---:R-:W-:Y:S05]  /*9a40*/  @!P1 BRA `(.L_x_59) ;  /* 0xfffffffc00f09947 */ /* 0x004fea000383ffff */
[----:B------:R-:W-:Y:S05]  /*9a50*/  BRA `(.L_x_150) ;  /* 0xffffff9800b47947 */ /* 0x000fea000383ffff */
.L_x_60:
[----:B------:R-:W-:-:S07]  /*9a60*/  MOV R3, UR45 ;  /* 0x0000002d00037c02 */ /* 0x000fce0008000f00 */
.L_x_151:
[----:B-1----:R1:W2:Y:S02]  /*9a70*/  SYNCS.PHASECHK.TRANS64.TRYWAIT P0, [R3+URZ+0xc0], R0 ;  /* 0x0000c000030075a7 */ /* 0x0022a400080011ff */
[----:B--2---:R-:W-:Y:S05]  /*9a80*/  @!P0 NANOSLEEP.SYNCS 0x989680 ;  /* 0x009896800000895d */ /* 0x004fea0003900000 */
[----:B------:R-:W2:Y:S02]  /*9a90*/  @!P0 SYNCS.PHASECHK.TRANS64 P0, [R3+URZ+0xc0], R0 ;  /* 0x0000c000030085a7 */ /* 0x000ea400080010ff */
[----:B--2---:R-:W-:Y:S05]  /*9aa0*/  @!P0 BRA `(.L_x_151) ;  /* 0xfffffffc00f08947 */ /* 0x004fea000383ffff */
[----:B------:R-:W-:Y:S05]  /*9ab0*/  BRA `(.L_x_152) ;  /* 0xffffff9800ec7947 */ /* 0x000fea000383ffff */
.L_x_63:
[----:B------:R-:W-:Y:S07]  /*9ac0*/  MOV R0, UR7 ;  /* 0x0000000700007c02 */ /* 0x000fee0008000f00 */
.L_x_153:
[----:B-1----:R1:W2:Y:S02]  /*9ad0*/  SYNCS.PHASECHK.TRANS64.TRYWAIT P0, [R0+URZ], R3 ;  /* 0x00000003000075a7 */ /* 0x0022a400080011ff */
[----:B--2---:R-:W-:Y:S05]  /*9ae0*/  @!P0 NANOSLEEP.SYNCS 0x989680 ;  /* 0x009896800000895d */ /* 0x004fea0003900000 */
[----:B------:R-:W2:Y:S02]  /*9af0*/  @!P0 SYNCS.PHASECHK.TRANS64 P0, [R0+URZ], R3 ;  /* 0x00000003000085a7 */ /* 0x000ea400080010ff */
[----:B--2---:R-:W-:Y:S05]  /*9b00*/  @!P0 BRA `(.L_x_153) ;  /* 0xfffffffc00f08947 */ /* 0x004fea000383ffff */
[----:B------:R-:W-:Y:S05]  /*9b10*/  BRA `(.L_x_62) ;  /* 0xffffff9c00087947 */ /* 0x000fea000383ffff */
.L_x_66:
[----:B------:R-:W-:-:S07]  /*9b20*/  MOV R0, UR4 ;  /* 0x0000000400007c02 */ /* 0x000fce0008000f00 */
.L_x_154:
[----:B--2---:R2:W4:Y:S02]  /*9b30*/  SYNCS.PHASECHK.TRANS64.TRYWAIT P0, [R0+URZ], R3 ;  /* 0x00000003000075a7 */ /* 0x00452400080011ff */
[----:B----4-:R-:W-:Y:S05]  /*9b40*/  @!P0 NANOSLEEP.SYNCS 0x989680 ;  /* 0x009896800000895d */ /* 0x010fea0003900000 */
[----:B------:R-:W4:Y:S02]  /*9b50*/  @!P0 SYNCS.PHASECHK.TRANS64 P0, [R0+URZ], R3 ;  /* 0x00000003000085a7 */ /* 0x000f2400080010ff */
[----:B----4-:R-:W-:Y:S05]  /*9b60*/  @!P0 BRA `(.L_x_154) ;  /* 0xfffffffc00f08947 */ /* 0x010fea000383ffff */
[----:B------:R-:W-:Y:S05]  /*9b70*/  BRA `(.L_x_155) ;  /* 0xffffffa000347947 */ /* 0x000fea000383ffff */
.L_x_67:
[----:B------:R-:W-:-:S07]  /*9b80*/  MOV R0, UR5 ;  /* 0x0000000500007c02 */ /* 0x000fce0008000f00 */
.L_x_156:
[----:B-1----:R1:W2:Y:S02]  /*9b90*/  SYNCS.PHASECHK.TRANS64.TRYWAIT P0, [R0+URZ], R3 ;  /* 0x00000003000075a7 */ /* 0x0022a400080011ff */
[----:B--2---:R-:W-:Y:S05]  /*9ba0*/  @!P0 NANOSLEEP.SYNCS 0x989680 ;  /* 0x009896800000895d */ /* 0x004fea0003900000 */
[----:B------:R-:W2:Y:S02]  /*9bb0*/  @!P0 SYNCS.PHASECHK.TRANS64 P0, [R0+URZ], R3 ;  /* 0x00000003000085a7 */ /* 0x000ea400080010ff */
[----:B--2---:R-:W-:Y:S05]  /*9bc0*/  @!P0 BRA `(.L_x_156) ;  /* 0xfffffffc00f08947 */ /* 0x004fea000383ffff */
[----:B------:R-:W-:Y:S05]  /*9bd0*/  BRA `(.L_x_157) ;  /* 0xffffffa000407947 */ /* 0x000fea000383ffff */
.L_x_68:
[----:B------:R-:W-:-:S07]  /*9be0*/  MOV R0, UR5 ;  /* 0x0000000500007c02 */ /* 0x000fce0008000f00 */
.L_x_158:
[----:B-1----:R1:W2:Y:S02]  /*9bf0*/  SYNCS.PHASECHK.TRANS64.TRYWAIT P0, [R0+URZ], R3 ;  /* 0x00000003000075a7 */ /* 0x0022a400080011ff */
[----:B--2---:R-:W-:Y:S05]  /*9c00*/  @!P0 NANOSLEEP.SYNCS 0x989680 ;  /* 0x009896800000895d */ /* 0x004fea0003900000 */
[----:B------:R-:W2:Y:S02]  /*9c10*/  @!P0 SYNCS.PHASECHK.TRANS64 P0, [R0+URZ], R3 ;  /* 0x00000003000085a7 */ /* 0x000ea400080010ff */
[----:B--2---:R-:W-:Y:S05]  /*9c20*/  @!P0 BRA `(.L_x_158) ;  /* 0xfffffffc00f08947 */ /* 0x004fea000383ffff */
[----:B------:R-:W-:Y:S05]  /*9c30*/  BRA `(.L_x_159) ;  /* 0xffffffa0004c7947 */ /* 0x000fea000383ffff */
.L_x_69:
[----:B------:R-:W-:-:S07]  /*9c40*/  MOV R0, UR4 ;  /* 0x0000000400007c02 */ /* 0x000fce0008000f00 */
.L_x_160:
[----:B-1----:R1:W2:Y:S02]  /*9c50*/  SYNCS.PHASECHK.TRANS64.TRYWAIT P0, [R0+URZ], R3 ;  /* 0x00000003000075a7 */ /* 0x0022a400080011ff */
[----:B--2---:R-:W-:Y:S05]  /*9c60*/  @!P0 NANOSLEEP.SYNCS 0x989680 ;  /* 0x009896800000895d */ /* 0x004fea0003900000 */
[----:B------:R-:W2:Y:S02]  /*9c70*/  @!P0 SYNCS.PHASECHK.TRANS64 P0, [R0+URZ], R3 ;  /* 0x00000003000085a7 */ /* 0x000ea400080010ff */
[----:B--2---:R-:W-:Y:S05]  /*9c80*/  @!P0 BRA `(.L_x_160) ;  /* 0xfffffffc00f08947 */ /* 0x004fea000383ffff */
[----:B------:R-:W-:Y:S05]  /*9c90*/  BRA `(.L_x_161) ;  /* 0xffffffa000587947 */ /* 0x000fea000383ffff */
.L_x_74:
[----:B--2---:R2:W3:Y:S02]  /*9ca0*/  SYNCS.PHASECHK.TRANS64.TRYWAIT P0, [R12+URZ+0x80], R9 ;  /* 0x000080090c0075a7 */ /* 0x0044e400080011ff */
[----:B---3--:R-:W-:Y:S05]  /*9cb0*/  @!P0 NANOSLEEP.SYNCS 0x989680 ;  /* 0x009896800000895d */ /* 0x008fea0003900000 */
[----:B------:R-:W3:Y:S02]  /*9cc0*/  @!P0 SYNCS.PHASECHK.TRANS64 P0, [R12+URZ+0x80], R9 ;  /* 0x000080090c0085a7 */ /* 0x000ee400080010ff */
[----:B---3--:R-:W-:Y:S05]  /*9cd0*/  @!P0 BRA `(.L_x_74) ;  /* 0xfffffffc00f08947 */ /* 0x008fea000383ffff */
[----:B------:R-:W-:Y:S05]  /*9ce0*/  BRA `(.L_x_162) ;  /* 0xffffffa400787947 */ /* 0x000fea000383ffff */
.L_x_77:
[----:B------:R-:W-:Y:S07]  /*9cf0*/  MOV R0, UR21 ;  /* 0x0000001500007c02 */ /* 0x000fee0008000f00 */
.L_x_163:
[----:B--2---:R2:W3:Y:S02]  /*9d00*/  SYNCS.PHASECHK.TRANS64.TRYWAIT P2, [R0+URZ+0x78], R11 ;  /* 0x0000780b000075a7 */ /* 0x0044e400080411ff */
[----:B---3--:R-:W-:Y:S05]  /*9d10*/  @!P2 NANOSLEEP.SYNCS 0x989680 ;  /* 0x009896800000a95d */ /* 0x008fea0003900000 */
[----:B------:R-:W3:Y:S02]  /*9d20*/  @!P2 SYNCS.PHASECHK.TRANS64 P2, [R0+URZ+0x78], R11 ;  /* 0x0000780b0000a5a7 */ /* 0x000ee400080410ff */
[----:B---3--:R-:W-:Y:S05]  /*9d30*/  @!P2 BRA `(.L_x_163) ;  /* 0xfffffffc00f0a947 */ /* 0x008fea000383ffff */
[----:B------:R-:W-:Y:S05]  /*9d40*/  BRA `(.L_x_76) ;  /* 0xffffffa800e07947 */ /* 0x000fea000383ffff */
.L_x_80:
[----:B--2---:R-:W-:Y:S07]  /*9d50*/  MOV R0, UR21 ;  /* 0x0000001500007c02 */ /* 0x004fee0008000f00 */
.L_x_164:
[----:B--2---:R2:W3:Y:S02]  /*9d60*/  SYNCS.PHASECHK.TRANS64.TRYWAIT P0, [R0+URZ+0x50], R9 ;  /* 0x00005009000075a7 */ /* 0x0044e400080011ff */
[----:B---3--:R-:W-:Y:S05]  /*9d70*/  @!P0 NANOSLEEP.SYNCS 0x989680 ;  /* 0x009896800000895d */ /* 0x008fea0003900000 */
[----:B------:R-:W3:Y:S02]  /*9d80*/  @!P0 SYNCS.PHASECHK.TRANS64 P0, [R0+URZ+0x50], R9 ;  /* 0x00005009000085a7 */ /* 0x000ee400080010ff */
[----:B---3--:R-:W-:Y:S05]  /*9d90*/  @!P0 BRA `(.L_x_164) ;  /* 0xfffffffc00f08947 */ /* 0x008fea000383ffff */
[----:B------:R-:W-:Y:S05]  /*9da0*/  BRA `(.L_x_165) ;  /* 0xffffffac003c7947 */ /* 0x000fea000383ffff */
.L_x_81:
[----:B------:R-:W-:Y:S07]  /*9db0*/  MOV R0, UR21 ;  /* 0x0000001500007c02 */ /* 0x000fee0008000f00 */
.L_x_166:
[----:B--2---:R2:W3:Y:S02]  /*9dc0*/  SYNCS.PHASECHK.TRANS64.TRYWAIT P0, [R0+URZ+0x58], R9 ;  /* 0x00005809000075a7 */ /* 0x0044e400080011ff */
[----:B---3--:R-:W-:Y:S05]  /*9dd0*/  @!P0 NANOSLEEP.SYNCS 0x989680 ;  /* 0x009896800000895d */ /* 0x008fea0003900000 */
[----:B------:R-:W3:Y:S02]  /*9de0*/  @!P0 SYNCS.PHASECHK.TRANS64 P0, [R0+URZ+0x58], R9 ;  /* 0x00005809000085a7 */ /* 0x000ee400080010ff */
[----:B---3--:R-:W-:Y:S05]  /*9df0*/  @!P0 BRA `(.L_x_166) ;  /* 0xfffffffc00f08947 */ /* 0x008fea000383ffff */
[----:B------:R-:W-:Y:S05]  /*9e00*/  BRA `(.L_x_167) ;  /* 0xffffffac00787947 */ /* 0x000fea000383ffff */
.L_x_82:
[----:B------:R-:W-:Y:S07]  /*9e10*/  MOV R0, UR21 ;  /* 0x0000001500007c02 */ /* 0x000fee0008000f00 */
.L_x_168:
[----:B--2---:R2:W3:Y:S02]  /*9e20*/  SYNCS.PHASECHK.TRANS64.TRYWAIT P0, [R0+URZ+0x60], R9 ;  /* 0x00006009000075a7 */ /* 0x0044e400080011ff */
[----:B---3--:R-:W-:Y:S05]  /*9e30*/  @!P0 NANOSLEEP.SYNCS 0x989680 ;  /* 0x009896800000895d */ /* 0x008fea0003900000 */
[----:B------:R-:W3:Y:S02]  /*9e40*/  @!P0 SYNCS.PHASECHK.TRANS64 P0, [R0+URZ+0x60], R9 ;  /* 0x00006009000085a7 */ /* 0x000ee400080010ff */
[----:B---3--:R-:W-:Y:S05]  /*9e50*/  @!P0 BRA `(.L_x_168) ;  /* 0xfffffffc00f08947 */ /* 0x008fea000383ffff */
[----:B------:R-:W-:Y:S05]  /*9e60*/  BRA `(.L_x_169) ;  /* 0xffffffac00c07947 */ /* 0x000fea000383ffff */
.L_x_83:
[----:B------:R-:W-:Y:S07]  /*9e70*/  MOV R0, UR21 ;  /* 0x0000001500007c02 */ /* 0x000fee0008000f00 */
.L_x_170:
[----:B--2---:R2:W3:Y:S02]  /*9e80*/  SYNCS.PHASECHK.TRANS64.TRYWAIT P0, [R0+URZ+0x68], R9 ;  /* 0x00006809000075a7 */ /* 0x0044e400080011ff */
[----:B---3--:R-:W-:Y:S05]  /*9e90*/  @!P0 NANOSLEEP.SYNCS 0x989680 ;  /* 0x009896800000895d */ /* 0x008fea0003900000 */
[----:B------:R-:W3:Y:S02]  /*9ea0*/  @!P0 SYNCS.PHASECHK.TRANS64 P0, [R0+URZ+0x68], R9 ;  /* 0x00006809000085a7 */ /* 0x000ee400080010ff */
[----:B---3--:R-:W-:Y:S05]  /*9eb0*/  @!P0 BRA `(.L_x_170) ;  /* 0xfffffffc00f08947 */ /* 0x008fea000383ffff */
[----:B------:R-:W-:Y:S05]  /*9ec0*/  BRA `(.L_x_171) ;  /* 0xffffffb000047947 */ /* 0x000fea000383ffff */
.L_x_85:
[----:B------:R-:W-:-:S07]  /*9ed0*/  MOV R0, UR21 ;  /* 0x0000001500007c02 */ /* 0x000fce0008000f00 */
.L_x_172:
[----:B---3--:R3:W4:Y:S02]  /*9ee0*/  SYNCS.PHASECHK.TRANS64.TRYWAIT P0, [R0+URZ+0x50], R3 ;  /* 0x00005003000075a7 */ /* 0x00872400080011ff */
[----:B----4-:R-:W-:Y:S05]  /*9ef0*/  @!P0 NANOSLEEP.SYNCS 0x989680 ;  /* 0x009896800000895d */ /* 0x010fea0003900000 */
[----:B------:R-:W4:Y:S02]  /*9f00*/  @!P0 SYNCS.PHASECHK.TRANS64 P0, [R0+URZ+0x50], R3 ;  /* 0x00005003000085a7 */ /* 0x000f2400080010ff */
[----:B----4-:R-:W-:Y:S05]  /*9f10*/  @!P0 BRA `(.L_x_172) ;  /* 0xfffffffc00f08947 */ /* 0x010fea000383ffff */
[----:B------:R-:W-:Y:S05]  /*9f20*/  BRA `(.L_x_173) ;  /* 0xffffffb000787947 */ /* 0x000fea000383ffff */
.L_x_86:
[----:B---3--:R-:W-:-:S07]  /*9f30*/  MOV R0, UR21 ;  /* 0x0000001500007c02 */ /* 0x008fce0008000f00 */
.L_x_174:
[----:B---3--:R3:W4:Y:S02]  /*9f40*/  SYNCS.PHASECHK.TRANS64.TRYWAIT P0, [R0+URZ+0x58], R3 ;  /* 0x00005803000075a7 */ /* 0x00872400080011ff */
[----:B----4-:R-:W-:Y:S05]  /*9f50*/  @!P0 NANOSLEEP.SYNCS 0x989680 ;  /* 0x009896800000895d */ /* 0x010fea0003900000 */
[----:B------:R-:W4:Y:S02]  /*9f60*/  @!P0 SYNCS.PHASECHK.TRANS64 P0, [R0+URZ+0x58], R3 ;  /* 0x00005803000085a7 */ /* 0x000f2400080010ff */
[----:B----4-:R-:W-:Y:S05]  /*9f70*/  @!P0 BRA `(.L_x_174) ;  /* 0xfffffffc00f08947 */ /* 0x010fea000383ffff */
[----:B------:R-:W-:Y:S05]  /*9f80*/  BRA `(.L_x_175) ;  /* 0xffffffb000687947 */ /* 0x000fea000383ffff */
.L_x_87:
[----:B---3--:R-:W-:-:S07]  /*9f90*/  MOV R0, UR21 ;  /* 0x0000001500007c02 */ /* 0x008fce0008000f00 */
.L_x_176:
[----:B---3--:R3:W4:Y:S02]  /*9fa0*/  SYNCS.PHASECHK.TRANS64.TRYWAIT P0, [R0+URZ+0x60], R3 ;  /* 0x00006003000075a7 */ /* 0x00872400080011ff */
[----:B----4-:R-:W-:Y:S05]  /*9fb0*/  @!P0 NANOSLEEP.SYNCS 0x989680 ;  /* 0x009896800000895d */ /* 0x010fea0003900000 */
[----:B------:R-:W4:Y:S02]  /*9fc0*/  @!P0 SYNCS.PHASECHK.TRANS64 P0, [R0+URZ+0x60], R3 ;  /* 0x00006003000085a7 */ /* 0x000f2400080010ff */
[----:B----4-:R-:W-:Y:S05]  /*9fd0*/  @!P0 BRA `(.L_x_176) ;  /* 0xfffffffc00f08947 */ /* 0x010fea000383ffff */
[----:B------:R-:W-:Y:S05]  /*9fe0*/  BRA `(.L_x_177) ;  /* 0xffffffb000587947 */ /* 0x000fea000383ffff */
.L_x_89:
[----:B-1----:R1:W2:Y:S02]  /*9ff0*/  SYNCS.PHASECHK.TRANS64.TRYWAIT P0, [R3+URZ+0x80], R0 ;  /* 0x00008000030075a7 */ /* 0x0022a400080011ff */
[----:B--2---:R-:W-:Y:S05]  /*a000*/  @!P0 NANOSLEEP.SYNCS 0x989680 ;  /* 0x009896800000895d */ /* 0x004fea0003900000 */
[----:B------:R-:W2:Y:S02]  /*a010*/  @!P0 SYNCS.PHASECHK.TRANS64 P0, [R3+URZ+0x80], R0 ;  /* 0x00008000030085a7 */ /* 0x000ea400080010ff */
[----:B--2---:R-:W-:Y:S05]  /*a020*/  @!P0 BRA `(.L_x_89) ;  /* 0xfffffffc00f08947 */ /* 0x004fea000383ffff */
[----:B------:R-:W-:Y:S05]  /*a030*/  BRA `(.L_x_178) ;  /* 0xffffffb400187947 */ /* 0x000fea000383ffff */
.L_x_100:
[----:B-1----:R-:W-:Y:S04]  /*a040*/  MOV R2, UR44 ;  /* 0x0000002c00027c02 */ /* 0x002fe80008000f00 */
[----:B------:R1:W2:Y:S03]  /*a050*/  SYNCS.PHASECHK.TRANS64.TRYWAIT P1, [R2+URZ+0x30], R3 ;  /* 0x00003003020075a7 */ /* 0x0002a600080211ff */
[----:B--2---:R-:W-:Y:S05]  /*a060*/  @!P1 NANOSLEEP.SYNCS 0x989680 ;  /* 0x009896800000995d */ /* 0x004fea0003900000 */
[----:B------:R-:W2:Y:S02]  /*a070*/  @!P1 SYNCS.PHASECHK.TRANS64 P1, [R2+URZ+0x30], R3 ;  /* 0x00003003020095a7 */ /* 0x000ea400080210ff */
[----:B--2---:R-:W-:Y:S05]  /*a080*/  @!P1 BRA `(.L_x_100) ;  /* 0xfffffffc00ec9947 */ /* 0x004fea000383ffff */
[----:B------:R-:W-:Y:S05]  /*a090*/  BRA `(.L_x_99) ;  /* 0xffffffc000887947 */ /* 0x000fea000383ffff */
.L_x_102:
[----:B-1----:R1:W4:Y:S02]  /*a0a0*/  SYNCS.PHASECHK.TRANS64.TRYWAIT P0, [R99+URZ+0xa0], R0 ;  /* 0x0000a000630075a7 */ /* 0x00232400080011ff */
[----:B----4-:R-:W-:Y:S05]  /*a0b0*/  @!P0 NANOSLEEP.SYNCS 0x989680 ;  /* 0x009896800000895d */ /* 0x010fea0003900000 */
[----:B------:R-:W4:Y:S02]  /*a0c0*/  @!P0 SYNCS.PHASECHK.TRANS64 P0, [R99+URZ+0xa0], R0 ;  /* 0x0000a000630085a7 */ /* 0x000f2400080010ff */
[----:B----4-:R-:W-:Y:S05]  /*a0d0*/  @!P0 BRA `(.L_x_102) ;  /* 0xfffffffc00f08947 */ /* 0x010fea000383ffff */
[----:B------:R-:W-:Y:S05]  /*a0e0*/  BRA `(.L_x_101) ;  /* 0xffffffc000b07947 */ /* 0x000fea000383ffff */
.L_x_111:
[----:B---3--:R3:W4:Y:S02]  /*a0f0*/  SYNCS.PHASECHK.TRANS64.TRYWAIT P0, [R3+URZ+0x30], R0 ;  /* 0x00003000030075a7 */ /* 0x00872400080011ff */
[----:B----4-:R-:W-:Y:S05]  /*a100*/  @!P0 NANOSLEEP.SYNCS 0x989680 ;  /* 0x009896800000895d */ /* 0x010fea0003900000 */
[----:B------:R-:W4:Y:S02]  /*a110*/  @!P0 SYNCS.PHASECHK.TRANS64 P0, [R3+URZ+0x30], R0 ;  /* 0x00003000030085a7 */ /* 0x000f2400080010ff */
[----:B----4-:R-:W-:Y:S05]  /*a120*/  @!P0 BRA `(.L_x_111) ;  /* 0xfffffffc00f08947 */ /* 0x010fea000383ffff */
[----:B------:R-:W-:Y:S05]  /*a130*/  BRA `(.L_x_110) ;  /* 0xffffffcc008c7947 */ /* 0x000fea000383ffff */
.L_x_119:
[----:B---3--:R3:W4:Y:S02]  /*a140*/  SYNCS.PHASECHK.TRANS64.TRYWAIT P0, [R62+URZ+0x30], R5 ;  /* 0x000030053e0075a7 */ /* 0x00872400080011ff */
[----:B----4-:R-:W-:Y:S05]  /*a150*/  @!P0 NANOSLEEP.SYNCS 0x989680 ;  /* 0x009896800000895d */ /* 0x010fea0003900000 */
[----:B------:R-:W4:Y:S02]  /*a160*/  @!P0 SYNCS.PHASECHK.TRANS64 P0, [R62+URZ+0x30], R5 ;  /* 0x000030053e0085a7 */ /* 0x000f2400080010ff */
[----:B----4-:R-:W-:Y:S05]  /*a170*/  @!P0 BRA `(.L_x_119) ;  /* 0xfffffffc00f08947 */ /* 0x010fea000383ffff */
[----:B------:R-:W-:Y:S05]  /*a180*/  BRA `(.L_x_118) ;  /* 0xffffffd800907947 */ /* 0x000fea000383ffff */
.L_x_127:
[----:B---3--:R3:W4:Y:S02]  /*a190*/  SYNCS.PHASECHK.TRANS64.TRYWAIT P0, [R62+URZ+0x30], R5 ;  /* 0x000030053e0075a7 */ /* 0x00872400080011ff */
[----:B----4-:R-:W-:Y:S05]  /*a1a0*/  @!P0 NANOSLEEP.SYNCS 0x989680 ;  /* 0x009896800000895d */ /* 0x010fea0003900000 */
[----:B------:R-:W4:Y:S02]  /*a1b0*/  @!P0 SYNCS.PHASECHK.TRANS64 P0, [R62+URZ+0x30], R5 ;  /* 0x000030053e0085a7 */ /* 0x000f2400080010ff */
[----:B----4-:R-:W-:Y:S05]  /*a1c0*/  @!P0 BRA `(.L_x_127) ;  /* 0xfffffffc00f08947 */ /* 0x010fea000383ffff */
[----:B------:R-:W-:Y:S05]  /*a1d0*/  BRA `(.L_x_126) ;  /* 0xffffffe400947947 */ /* 0x000fea000383ffff */
        .weak           $__internal_0_$__cuda_sm10x_tcgen05_guardrail_trap_col_being_dealloced_not_returned_by_alloc
        .type           $__internal_0_$__cuda_sm10x_tcgen05_guardrail_trap_col_being_dealloced_not_returned_by_alloc,@function
        .size           $__internal_0_$__cuda_sm10x_tcgen05_guardrail_trap_col_being_dealloced_not_returned_by_alloc,($__internal_1_$__cuda_sm10x_tcgen05_guardrail_trap_phase_invalid_during_alloc - $__internal_0_$__cuda_sm10x_tcgen05_guardrail_trap_col_being_dealloced_not_returned_by_alloc)
$__internal_0_$__cuda_sm10x_tcgen05_guardrail_trap_col_being_dealloced_not_returned_by_alloc:
[----:B------:R-:W-:Y:S05]  /*a1e0*/  BPT.TRAP 0x1 ;  /* 0x000000040000795c */ /* 0x000fea0000300000 */
[----:B------:R-:W-:-:S04]  /*a1f0*/  HFMA2 R3, -RZ, RZ, 0, 0 ;  /* 0x00000000ff037431 */ /* 0x000fc800000001ff */
[----:B------:R-:W-:Y:S05]  /*a200*/  RET.REL.NODEC R2 `(_ZN7cutlass13device_kernelINS_4gemm6kernel13GemmUniversalIN4cute5tupleIJiiiiEEENS1_10collective13CollectiveMmaINS1_35MainloopSm100TmaUmmaWarpSpecializedILi3ELi2ELi4ENS5_IJNS4_1CILi1EEENSA_ILi2EEESB_EEEEENS5_IJNSA_ILi128EEESF_SF_EEENS_6half_tENS5_IJlSB_lEEESH_SI_NS4_8TiledMMAINS4_8MMA_AtomIJNS4_20SM100_MMA_F16BF16_SSISH_SH_fLi128ELi128ELNS4_4UMMA5MajorE0ELSN_0ELNSM_7ScaleInE0ELSO_0EEEEEENS4_6LayoutINS5_IJSB_SB_SB_EEENS5_IJNSA_ILi0EEEST_ST_EEEEENS5_IJNS4_10UnderscoreESW_SW_EEEEENS4_23SM90_TMA_LOAD_MULTICASTENS4_14ComposedLayoutINS4_7SwizzleILi3ELi4ELi3EEENS4_18smem_ptr_flag_bitsILi16EEENSR_INS5_IJNSA_ILi8EEENSA_ILi64EEEEEENS5_IJS16_SB_EEEEEEEvNS4_8identityENS4_13SM90_TMA_LOADES1A_vS1B_EENS_8epilogue10collective18CollectiveEpilogueINS1E_23Sm100TmaWarpSpecializedILi4ELi2ELi32ELb1ELb0EEEJSG_NS5_IJNSR_ISF_SB_EENSR_INSA_ILi32EEESB_EEEEESH_SI_SH_SI_NS1E_6fusion15FusionCallbacksIS1I_NS1N_17LinearCombinationISH_fSH_fLNS_15FloatRoundStyleE2EEESG_S1M_JEEENS4_5SM1004TMEM4LOAD26SM100_TMEM_LOAD_32dp32b32xES1C_NS10_INS11_ILi2ELi4ELi3EEES14_NSR_INS5_IJS15_S1K_EEENS5_IJS1K_SB_EEEEEEENS4_39AutoVectorizingCopyWithAssumedAlignmentILi128EEENS4_14SM90_TMA_STOREES21_S23_S23_EEEvvEEEEvNT_6ParamsE) ;  /* 0xffffff5c027c7950 */ /* 0x000fea0003c3ffff */
        .weak           $__internal_1_$__cuda_sm10x_tcgen05_guardrail_trap_phase_invalid_during_alloc
        .type           $__internal_1_$__cuda_sm10x_tcgen05_guardrail_trap_phase_invalid_during_alloc,@function
        .size           $__internal_1_$__cuda_sm10x_tcgen05_guardrail_trap_phase_invalid_during_alloc,($__internal_2_$__cuda_sm10x_tcgen05_guardrail_trap_unallocated_columns_being_dealloced - $__internal_1_$__cuda_sm10x_tcgen05_guardrail_trap_phase_invalid_during_alloc)
$__internal_1_$__cuda_sm10x_tcgen05_guardrail_trap_phase_invalid_during_alloc:
[----:B------:R-:W-:Y:S05]  /*a210*/  BPT.TRAP 0x1 ;  /* 0x000000040000795c */ /* 0x000fea0000300000 */
[----:B------:R-:W-:-:S04]  /*a220*/  MOV R5, 0x0 ;  /* 0x0000000000057802 */ /* 0x000fc80000000f00 */
[----:B------:R-:W-:Y:S05]  /*a230*/  RET.REL.NODEC R4 `(_ZN7cutlass13device_kernelINS_4gemm6kernel13GemmUniversalIN4cute5tupleIJiiiiEEENS1_10collective13CollectiveMmaINS1_35MainloopSm100TmaUmmaWarpSpecializedILi3ELi2ELi4ENS5_IJNS4_1CILi1EEENSA_ILi2EEESB_EEEEENS5_IJNSA_ILi128EEESF_SF_EEENS_6half_tENS5_IJlSB_lEEESH_SI_NS4_8TiledMMAINS4_8MMA_AtomIJNS4_20SM100_MMA_F16BF16_SSISH_SH_fLi128ELi128ELNS4_4UMMA5MajorE0ELSN_0ELNSM_7ScaleInE0ELSO_0EEEEEENS4_6LayoutINS5_IJSB_SB_SB_EEENS5_IJNSA_ILi0EEEST_ST_EEEEENS5_IJNS4_10UnderscoreESW_SW_EEEEENS4_23SM90_TMA_LOAD_MULTICASTENS4_14ComposedLayoutINS4_7SwizzleILi3ELi4ELi3EEENS4_18smem_ptr_flag_bitsILi16EEENSR_INS5_IJNSA_ILi8EEENSA_ILi64EEEEEENS5_IJS16_SB_EEEEEEEvNS4_8identityENS4_13SM90_TMA_LOADES1A_vS1B_EENS_8epilogue10collective18CollectiveEpilogueINS1E_23Sm100TmaWarpSpecializedILi4ELi2ELi32ELb1ELb0EEEJSG_NS5_IJNSR_ISF_SB_EENSR_INSA_ILi32EEESB_EEEEESH_SI_SH_SI_NS1E_6fusion15FusionCallbacksIS1I_NS1N_17LinearCombinationISH_fSH_fLNS_15FloatRoundStyleE2EEESG_S1M_JEEENS4_5SM1004TMEM4LOAD26SM100_TMEM_LOAD_32dp32b32xES1C_NS10_INS11_ILi2ELi4ELi3EEES14_NSR_INS5_IJS15_S1K_EEENS5_IJS1K_SB_EEEEEEENS4_39AutoVectorizingCopyWithAssumedAlignmentILi128EEENS4_14SM90_TMA_STOREES21_S23_S23_EEEvvEEEEvNT_6ParamsE) ;  /* 0xffffff5c04707950 */ /* 0x000fea0003c3ffff */
        .weak           $__internal_2_$__cuda_sm10x_tcgen05_guardrail_trap_unallocated_columns_being_dealloced
        .type           $__internal_2_$__cuda_sm10x_tcgen05_guardrail_trap_unallocated_columns_being_dealloced,@function
        .size           $__internal_2_$__cuda_sm10x_tcgen05_guardrail_trap_unallocated_columns_being_dealloced,(.L_x_180 - $__internal_2_$__cuda_sm10x_tcgen05_guardrail_trap_unallocated_columns_being_dealloced)
$__internal_2_$__cuda_sm10x_tcgen05_guardrail_trap_unallocated_columns_being_dealloced:
[----:B------:R-:W-:Y:S05]  /*a240*/  BPT.TRAP 0x1 ;  /* 0x000000040000795c */ /* 0x000fea0000300000 */
[----:B------:R-:W-:-:S04]  /*a250*/  HFMA2 R3, -RZ, RZ, 0, 0 ;  /* 0x00000000ff037431 */ /* 0x000fc800000001ff */
[----:B------:R-:W-:Y:S05]  /*a260*/  RET.REL.NODEC R2 `(_ZN7cutlass13device_kernelINS_4gemm6kernel13GemmUniversalIN4cute5tupleIJiiiiEEENS1_10collective13CollectiveMmaINS1_35MainloopSm100TmaUmmaWarpSpecializedILi3ELi2ELi4ENS5_IJNS4_1CILi1EEENSA_ILi2EEESB_EEEEENS5_IJNSA_ILi128EEESF_SF_EEENS_6half_tENS5_IJlSB_lEEESH_SI_NS4_8TiledMMAINS4_8MMA_AtomIJNS4_20SM100_MMA_F16BF16_SSISH_SH_fLi128ELi128ELNS4_4UMMA5MajorE0ELSN_0ELNSM_7ScaleInE0ELSO_0EEEEEENS4_6LayoutINS5_IJSB_SB_SB_EEENS5_IJNSA_ILi0EEEST_ST_EEEEENS5_IJNS4_10UnderscoreESW_SW_EEEEENS4_23SM90_TMA_LOAD_MULTICASTENS4_14ComposedLayoutINS4_7SwizzleILi3ELi4ELi3EEENS4_18smem_ptr_flag_bitsILi16EEENSR_INS5_IJNSA_ILi8EEENSA_ILi64EEEEEENS5_IJS16_SB_EEEEEEEvNS4_8identityENS4_13SM90_TMA_LOADES1A_vS1B_EENS_8epilogue10collective18CollectiveEpilogueINS1E_23Sm100TmaWarpSpecializedILi4ELi2ELi32ELb1ELb0EEEJSG_NS5_IJNSR_ISF_SB_EENSR_INSA_ILi32EEESB_EEEEESH_SI_SH_SI_NS1E_6fusion15FusionCallbacksIS1I_NS1N_17LinearCombinationISH_fSH_fLNS_15FloatRoundStyleE2EEESG_S1M_JEEENS4_5SM1004TMEM4LOAD26SM100_TMEM_LOAD_32dp32b32xES1C_NS10_INS11_ILi2ELi4ELi3EEES14_NSR_INS5_IJS15_S1K_EEENS5_IJS1K_SB_EEEEEEENS4_39AutoVectorizingCopyWithAssumedAlignmentILi128EEENS4_14SM90_TMA_STOREES21_S23_S23_EEEvvEEEEvNT_6ParamsE) ;  /* 0xffffff5c02647950 */ /* 0x000fea0003c3ffff */
.L_x_179:
[----:B------:R-:W-:-:S00]  /*a270*/  BRA `(.L_x_179) ;  /* 0xfffffffc00fc7947 */ /* 0x000fc0000383ffff */
[----:B------:R-:W-:-:S00]  /*a280*/  NOP ;  /* 0x0000000000007918 */ /* 0x000fc00000000000 */
[----:B------:R-:W-:-:S00]  /*a290*/  NOP ;  /* 0x0000000000007918 */ /* 0x000fc00000000000 */
[----:B------:R-:W-:-:S00]  /*a2a0*/  NOP ;  /* 0x0000000000007918 */ /* 0x000fc00000000000 */
[----:B------:R-:W-:-:S00]  /*a2b0*/  NOP ;  /* 0x0000000000007918 */ /* 0x000fc00000000000 */
[----:B------:R-:W-:-:S00]  /*a2c0*/  NOP ;  /* 0x0000000000007918 */ /* 0x000fc00000000000 */
[----:B------:R-:W-:-:S00]  /*a2d0*/  NOP ;  /* 0x0000000000007918 */ /* 0x000fc00000000000 */
[----:B------:R-:W-:-:S00]  /*a2e0*/  NOP ;  /* 0x0000000000007918 */ /* 0x000fc00000000000 */
[----:B------:R-:W-:-:S00]  /*a2f0*/  NOP ;  /* 0x0000000000007918 */ /* 0x000fc00000000000 */
.L_x_180:


//--------------------- .nv.global.init           --------------------------
	.section	.nv.global.init,"aw",@progbits
.nv.global.init:
	.type		$str$27,@object
	.size		$str$27,($str$28 - $str$27)
$str$27:
        /*0000*/ 	.byte	0x28, 0x61, 0x64, 0x64, 0x72, 0x65, 0x73, 0x73, 0x20, 0x26, 0x20, 0x6d, 0x61, 0x73, 0x6b, 0x29
        /*0010*/ 	.byte	0x20, 0x3d, 0x3d, 0x20, 0x30, 0x00
	.type		$str$28,@object
	.size		$str$28,($str$26 - $str$28)
$str$28:
        /*0016*/ 	.byte	0x2f, 0x74, 0x6d, 0x70, 0x2f, 0x63, 0x75, 0x74, 0x6c, 0x61, 0x73, 0x73, 0x5f, 0x73, 0x77, 0x65
        /*0026*/ 	.byte	0x65, 0x70, 0x5f, 0x73, 0x72, 0x63, 0x2f, 0x69, 0x6e, 0x63, 0x6c, 0x75, 0x64, 0x65, 0x2f, 0x63
        /*0036*/ 	.byte	0x75, 0x74, 0x65, 0x2f, 0x70, 0x6f, 0x69, 0x6e, 0x74, 0x65, 0x72, 0x5f, 0x66, 0x6c, 0x61, 0x67
        /*0046*/ 	.byte	0x67, 0x65, 0x64, 0x2e, 0x68, 0x70, 0x70, 0x00
	.type		$str$26,@object
	.size		$str$26,($str$25 - $str$26)
$str$26:
        /*004e*/ 	.byte	0x2f, 0x74, 0x6d, 0x70, 0x2f, 0x63, 0x75, 0x74, 0x6c, 0x61, 0x73, 0x73, 0x5f, 0x73, 0x77, 0x65
        /*005e*/ 	.byte	0x65, 0x70, 0x5f, 0x73, 0x72, 0x63, 0x2f, 0x69, 0x6e, 0x63, 0x6c, 0x75, 0x64, 0x65, 0x2f, 0x63
        /*006e*/ 	.byte	0x75, 0x74, 0x65, 0x2f, 0x61, 0x74, 0x6f, 0x6d, 0x2f, 0x63, 0x6f, 0x70, 0x79, 0x5f, 0x74, 0x72
        /*007e*/ 	.byte	0x61, 0x69, 0x74, 0x73, 0x5f, 0x73, 0x6d, 0x31, 0x30, 0x30, 0x2e, 0x68, 0x70, 0x70, 0x00
	.type		$str$25,@object
	.size		$str$25,(__unnamed_1 - $str$25)
$str$25:
        /*008d*/ 	.byte	0x28, 0x28, 0x75, 0x69, 0x6e, 0x74, 0x33, 0x32, 0x5f, 0x74, 0x28, 0x74, 0x68, 0x72, 0x65, 0x61
        /*009d*/ 	.byte	0x64, 0x49, 0x64, 0x78, 0x2e, 0x78, 0x29, 0x20, 0x2f, 0x20, 0x33, 0x32, 0x29, 0x20, 0x25, 0x20
        /*00ad*/ 	.byte	0x34, 0x29, 0x20, 0x3d, 0x3d, 0x20, 0x28, 0x28, 0x28, 0x74, 0x6d, 0x65, 0x6d, 0x5f, 0x61, 0x64
        /*00bd*/ 	.byte	0x64, 0x72, 0x20, 0x3e, 0x3e, 0x20, 0x31, 0x36, 0x29, 0x20, 0x2f, 0x20, 0x33, 0x32, 0x29, 0x20
        /*00cd*/ 	.byte	0x25, 0x20, 0x34, 0x29, 0x00
	.type		__unnamed_1,@object
	.size		__unnamed_1,(__unnamed_2 - __unnamed_1)
__unnamed_1:
        /*00d2*/ 	.byte	0x61, 0x75, 0x74, 0x6f, 0x20, 0x63, 0x75, 0x74, 0x65, 0x3a, 0x3a, 0x61, 0x73, 0x5f, 0x70, 0x6f
        /* <DEDUP_REMOVED lines=24> */
        /*0262*/ 	.byte	0x3e, 0x3e, 0x3e, 0x3e, 0x5d, 0x00
	.type		__unnamed_2,@object
	.size		__unnamed_2,(.L_2 - __unnamed_2)
__unnamed_2:
        /* <DEDUP_REMOVED lines=42> */
        /*0508*/ 	.byte	0x3e, 0x3e, 0x5d, 0x00
.L_2:


//--------------------- .nv.shared._ZN7cutlass13device_kernelINS_4gemm6kernel13GemmUniversalIN4cute5tupleIJiiiiEEENS1_10collective13CollectiveMmaINS1_35MainloopSm100TmaUmmaWarpSpecializedILi3ELi2ELi4ENS5_IJNS4_1CILi1EEENSA_ILi2EEESB_EEEEENS5_IJNSA_ILi128EEESF_SF_EEENS_6half_tENS5_IJlSB_lEEESH_SI_NS4_8TiledMMAINS4_8MMA_AtomIJNS4_20SM100_MMA_F16BF16_SSISH_SH_fLi128ELi128ELNS4_4UMMA5MajorE0ELSN_0ELNSM_7ScaleInE0ELSO_0EEEEEENS4_6LayoutINS5_IJSB_SB_SB_EEENS5_IJNSA_ILi0EEEST_ST_EEEEENS5_IJNS4_10UnderscoreESW_SW_EEEEENS4_23SM90_TMA_LOAD_MULTICASTENS4_14ComposedLayoutINS4_7SwizzleILi3ELi4ELi3EEENS4_18smem_ptr_flag_bitsILi16EEENSR_INS5_IJNSA_ILi8EEENSA_ILi64EEEEEENS5_IJS16_SB_EEEEEEEvNS4_8identityENS4_13SM90_TMA_LOADES1A_vS1B_EENS_8epilogue10collective18CollectiveEpilogueINS1E_23Sm100TmaWarpSpecializedILi4ELi2ELi32ELb1ELb0EEEJSG_NS5_IJNSR_ISF_SB_EENSR_INSA_ILi32EEESB_EEEEESH_SI_SH_SI_NS1E_6fusion15FusionCallbacksIS1I_NS1N_17LinearCombinationISH_fSH_fLNS_15FloatRoundStyleE2EEESG_S1M_JEEENS4_5SM1004TMEM4LOAD26SM100_TMEM_LOAD_32dp32b32xES1C_NS10_INS11_ILi2ELi4ELi3EEES14_NSR_INS5_IJS15_S1K_EEENS5_IJS1K_SB_EEEEEEENS4_39AutoVectorizingCopyWithAssumedAlignmentILi128EEENS4_14SM90_TMA_STOREES21_S23_S23_EEEvvEEEEvNT_6ParamsE --------------------------
	.section	.nv.shared._ZN7cutlass13device_kernelINS_4gemm6kernel13GemmUniversalIN4cute5tupleIJiiiiEEENS1_10collective13CollectiveMmaINS1_35MainloopSm100TmaUmmaWarpSpecializedILi3ELi2ELi4ENS5_IJNS4_1CILi1EEENSA_ILi2EEESB_EEEEENS5_IJNSA_ILi128EEESF_SF_EEENS_6half_tENS5_IJlSB_lEEESH_SI_NS4_8TiledMMAINS4_8MMA_AtomIJNS4_20SM100_MMA_F16BF16_SSISH_SH_fLi128ELi128ELNS4_4UMMA5MajorE0ELSN_0ELNSM_7ScaleInE0ELSO_0EEEEEENS4_6LayoutINS5_IJSB_SB_SB_EEENS5_IJNSA_ILi0EEEST_ST_EEEEENS5_IJNS4_10UnderscoreESW_SW_EEEEENS4_23SM90_TMA_LOAD_MULTICASTENS4_14ComposedLayoutINS4_7SwizzleILi3ELi4ELi3EEENS4_18smem_ptr_flag_bitsILi16EEENSR_INS5_IJNSA_ILi8EEENSA_ILi64EEEEEENS5_IJS16_SB_EEEEEEEvNS4_8identityENS4_13SM90_TMA_LOADES1A_vS1B_EENS_8epilogue10collective18CollectiveEpilogueINS1E_23Sm100TmaWarpSpecializedILi4ELi2ELi32ELb1ELb0EEEJSG_NS5_IJNSR_ISF_SB_EENSR_INSA_ILi32EEESB_EEEEESH_SI_SH_SI_NS1E_6fusion15FusionCallbacksIS1I_NS1N_17LinearCombinationISH_fSH_fLNS_15FloatRoundStyleE2EEESG_S1M_JEEENS4_5SM1004TMEM4LOAD26SM100_TMEM_LOAD_32dp32b32xES1C_NS10_INS11_ILi2ELi4ELi3EEES14_NSR_INS5_IJS15_S1K_EEENS5_IJS1K_SB_EEEEEEENS4_39AutoVectorizingCopyWithAssumedAlignmentILi128EEENS4_14SM90_TMA_STOREES21_S23_S23_EEEvvEEEEvNT_6ParamsE,"aw",@nobits
	.sectionflags	@""
	.align	16
	.zero		1024


//--------------------- .nv.shared.reserved.0     --------------------------
	.section	.nv.shared.reserved.0,"aw",@nobits
	.weak		__nv_reservedSMEM_offset_0_alias
	.size		__nv_reservedSMEM_offset_0_alias, 0, 64
	.other		__nv_reservedSMEM_offset_0_alias,@"STO_CUDA_RESERVED_SHARED STV_DEFAULT"
__nv_reservedSMEM_offset_0_alias:
	.zero		0
.nv.shared.reserved.0:
	.zero		64
	.weak		__nv_reservedSMEM_tcgen05_partition
	.type		__nv_reservedSMEM_tcgen05_partition,@object
	.size		__nv_reservedSMEM_tcgen05_partition,(.L_0 - __nv_reservedSMEM_tcgen05_partition)
__nv_reservedSMEM_tcgen05_partition:
	.zero		32
.L_0:


//--------------------- .nv.global                --------------------------
	.section	.nv.global,"aw",@nobits
.nv.global:
	.type		_ZN40_INTERNAL_65adde17_4_k_cu_dc1fd442_325184cute1_E,@object
	.size		_ZN40_INTERNAL_65adde17_4_k_cu_dc1fd442_325184cute1_E,(_ZN40_INTERNAL_65adde17_4_k_cu_dc1fd442_325184cuda3std3__45__cpo6cbeginE - _ZN40_INTERNAL_65adde17_4_k_cu_dc1fd442_325184cute1_E)
_ZN40_INTERNAL_65adde17_4_k_cu_dc1fd442_325184cute1_E:
	.zero		1
	.type		_ZN40_INTERNAL_65adde17_4_k_cu_dc1fd442_325184cuda3std3__45__cpo6cbeginE,@object
	.size		_ZN40_INTERNAL_65adde17_4_k_cu_dc1fd442_325184cuda3std3__45__cpo6cbeginE,(_ZN40_INTERNAL_65adde17_4_k_cu_dc1fd442_325184cuda3std3__48in_placeE - _ZN40_INTERNAL_65adde17_4_k_cu_dc1fd442_325184cuda3std3__45__cpo6cbeginE)
_ZN40_INTERNAL_65adde17_4_k_cu_dc1fd442_325184cuda3std3__45__cpo6cbeginE:
	.zero		1
	.type		_ZN40_INTERNAL_65adde17_4_k_cu_dc1fd442_325184cuda3std3__48in_placeE,@object
	.size		_ZN40_INTERNAL_65adde17_4_k_cu_dc1fd442_325184cuda3std3__48in_placeE,(_ZN40_INTERNAL_65adde17_4_k_cu_dc1fd442_325184cuda3std6ranges3__45__cpo9iter_moveE - _ZN40_INTERNAL_65adde17_4_k_cu_dc1fd442_325184cuda3std3__48in_placeE)
_ZN40_INTERNAL_65adde17_4_k_cu_dc1fd442_325184cuda3std3__48in_placeE:
	.zero		1
	.type		_ZN40_INTERNAL_65adde17_4_k_cu_dc1fd442_325184cuda3std6ranges3__45__cpo9iter_moveE,@object
	.size		_ZN40_INTERNAL_65adde17_4_k_cu_dc1fd442_325184cuda3std6ranges3__45__cpo9iter_moveE,(_ZN40_INTERNAL_65adde17_4_k_cu_dc1fd442_325184cuda3std3__45__cpo5beginE - _ZN40_INTERNAL_65adde17_4_k_cu_dc1fd442_325184cuda3std6ranges3__45__cpo9iter_moveE)
_ZN40_INTERNAL_65adde17_4_k_cu_dc1fd442_325184cuda3std6ranges3__45__cpo9iter_moveE:
	.zero		1
	.type		_ZN40_INTERNAL_65adde17_4_k_cu_dc1fd442_325184cuda3std3__45__cpo5beginE,@object
	.size		_ZN40_INTERNAL_65adde17_4_k_cu_dc1fd442_325184cuda3std3__45__cpo5beginE,(_ZN40_INTERNAL_65adde17_4_k_cu_dc1fd442_325184cuda3std3__442_GLOBAL__N__65adde17_4_k_cu_dc1fd442_325186ignoreE - _ZN40_INTERNAL_65adde17_4_k_cu_dc1fd442_325184cuda3std3__45__cpo5beginE)
_ZN40_INTERNAL_65adde17_4_k_cu_dc1fd442_325184cuda3std3__45__cpo5beginE:
	.zero		1
	.type		_ZN40_INTERNAL_65adde17_4_k_cu_dc1fd442_325184cuda3std3__442_GLOBAL__N__65adde17_4_k_cu_dc1fd442_325186ignoreE,@object
	.size		_ZN40_INTERNAL_65adde17_4_k_cu_dc1fd442_325184cuda3std3__442_GLOBAL__N__65adde17_4_k_cu_dc1fd442_325186ignoreE,(_ZN40_INTERNAL_65adde17_4_k_cu_dc1fd442_325184cute7productE - _ZN40_INTERNAL_65adde17_4_k_cu_dc1fd442_325184cuda3std3__442_GLOBAL__N__65adde17_4_k_cu_dc1fd442_325186ignoreE)
_ZN40_INTERNAL_65adde17_4_k_cu_dc1fd442_325184cuda3std3__442_GLOBAL__N__65adde17_4_k_cu_dc1fd442_325186ignoreE:
	.zero		1
	.type		_ZN40_INTERNAL_65adde17_4_k_cu_dc1fd442_325184cute7productE,@object
	.size		_ZN40_INTERNAL_65adde17_4_k_cu_dc1fd442_325184cute7productE,(_ZN40_INTERNAL_65adde17_4_k_cu_dc1fd442_325184cuda3std3__45__cpo3endE - _ZN40_INTERNAL_65adde17_4_k_cu_dc1fd442_325184cute7productE)
_ZN40_INTERNAL_65adde17_4_k_cu_dc1fd442_325184cute7productE:
	.zero		1
	.type		_ZN40_INTERNAL_65adde17_4_k_cu_dc1fd442_325184cuda3std3__45__cpo3endE,@object
	.size		_ZN40_INTERNAL_65adde17_4_k_cu_dc1fd442_325184cuda3std3__45__cpo3endE,(_ZN40_INTERNAL_65adde17_4_k_cu_dc1fd442_325184cuda3std3__419piecewise_constructE - _ZN40_INTERNAL_65adde17_4_k_cu_dc1fd442_325184cuda3std3__45__cpo3endE)
_ZN40_INTERNAL_65adde17_4_k_cu_dc1fd442_325184cuda3std3__45__cpo3endE:
	.zero		1
	.type		_ZN40_INTERNAL_65adde17_4_k_cu_dc1fd442_325184cuda3std3__419piecewise_constructE,@object
	.size		_ZN40_INTERNAL_65adde17_4_k_cu_dc1fd442_325184cuda3std3__419piecewise_constructE,(_ZN40_INTERNAL_65adde17_4_k_cu_dc1fd442_325184cuda3std3__45__cpo4cendE - _ZN40_INTERNAL_65adde17_4_k_cu_dc1fd442_325184cuda3std3__419piecewise_constructE)
_ZN40_INTERNAL_65adde17_4_k_cu_dc1fd442_325184cuda3std3__419piecewise_constructE:
	.zero		1
	.type		_ZN40_INTERNAL_65adde17_4_k_cu_dc1fd442_325184cuda3std3__45__cpo4cendE,@object
	.size		_ZN40_INTERNAL_65adde17_4_k_cu_dc1fd442_325184cuda3std3__45__cpo4cendE,(_ZN40_INTERNAL_65adde17_4_k_cu_dc1fd442_325184cuda3std6ranges3__45__cpo4swapE - _ZN40_INTERNAL_65adde17_4_k_cu_dc1fd442_325184cuda3std3__45__cpo4cendE)
_ZN40_INTERNAL_65adde17_4_k_cu_dc1fd442_325184cuda3std3__45__cpo4cendE:
	.zero		1
	.type		_ZN40_INTERNAL_65adde17_4_k_cu_dc1fd442_325184cuda3std6ranges3__45__cpo4swapE,@object
	.size		_ZN40_INTERNAL_65adde17_4_k_cu_dc1fd442_325184cuda3std6ranges3__45__cpo4swapE,(.L_10 - _ZN40_INTERNAL_65adde17_4_k_cu_dc1fd442_325184cuda3std6ranges3__45__cpo4swapE)
_ZN40_INTERNAL_65adde17_4_k_cu_dc1fd442_325184cuda3std6ranges3__45__cpo4swapE:
	.zero		1
.L_10:


//--------------------- .nv.constant0._ZN7cutlass13device_kernelINS_4gemm6kernel13GemmUniversalIN4cute5tupleIJiiiiEEENS1_10collective13CollectiveMmaINS1_35MainloopSm100TmaUmmaWarpSpecializedILi3ELi2ELi4ENS5_IJNS4_1CILi1EEENSA_ILi2EEESB_EEEEENS5_IJNSA_ILi128EEESF_SF_EEENS_6half_tENS5_IJlSB_lEEESH_SI_NS4_8TiledMMAINS4_8MMA_AtomIJNS4_20SM100_MMA_F16BF16_SSISH_SH_fLi128ELi128ELNS4_4UMMA5MajorE0ELSN_0ELNSM_7ScaleInE0ELSO_0EEEEEENS4_6LayoutINS5_IJSB_SB_SB_EEENS5_IJNSA_ILi0EEEST_ST_EEEEENS5_IJNS4_10UnderscoreESW_SW_EEEEENS4_23SM90_TMA_LOAD_MULTICASTENS4_14ComposedLayoutINS4_7SwizzleILi3ELi4ELi3EEENS4_18smem_ptr_flag_bitsILi16EEENSR_INS5_IJNSA_ILi8EEENSA_ILi64EEEEEENS5_IJS16_SB_EEEEEEEvNS4_8identityENS4_13SM90_TMA_LOADES1A_vS1B_EENS_8epilogue10collective18CollectiveEpilogueINS1E_23Sm100TmaWarpSpecializedILi4ELi2ELi32ELb1ELb0EEEJSG_NS5_IJNSR_ISF_SB_EENSR_INSA_ILi32EEESB_EEEEESH_SI_SH_SI_NS1E_6fusion15FusionCallbacksIS1I_NS1N_17LinearCombinationISH_fSH_fLNS_15FloatRoundStyleE2EEESG_S1M_JEEENS4_5SM1004TMEM4LOAD26SM100_TMEM_LOAD_32dp32b32xES1C_NS10_INS11_ILi2ELi4ELi3EEES14_NSR_INS5_IJS15_S1K_EEENS5_IJS1K_SB_EEEEEEENS4_39AutoVectorizingCopyWithAssumedAlignmentILi128EEENS4_14SM90_TMA_STOREES21_S23_S23_EEEvvEEEEvNT_6ParamsE --------------------------
	.section	.nv.constant0._ZN7cutlass13device_kernelINS_4gemm6kernel13GemmUniversalIN4cute5tupleIJiiiiEEENS1_10collective13CollectiveMmaINS1_35MainloopSm100TmaUmmaWarpSpecializedILi3ELi2ELi4ENS5_IJNS4_1CILi1EEENSA_ILi2EEESB_EEEEENS5_IJNSA_ILi128EEESF_SF_EEENS_6half_tENS5_IJlSB_lEEESH_SI_NS4_8TiledMMAINS4_8MMA_AtomIJNS4_20SM100_MMA_F16BF16_SSISH_SH_fLi128ELi128ELNS4_4UMMA5MajorE0ELSN_0ELNSM_7ScaleInE0ELSO_0EEEEEENS4_6LayoutINS5_IJSB_SB_SB_EEENS5_IJNSA_ILi0EEEST_ST_EEEEENS5_IJNS4_10UnderscoreESW_SW_EEEEENS4_23SM90_TMA_LOAD_MULTICASTENS4_14ComposedLayoutINS4_7SwizzleILi3ELi4ELi3EEENS4_18smem_ptr_flag_bitsILi16EEENSR_INS5_IJNSA_ILi8EEENSA_ILi64EEEEEENS5_IJS16_SB_EEEEEEEvNS4_8identityENS4_13SM90_TMA_LOADES1A_vS1B_EENS_8epilogue10collective18CollectiveEpilogueINS1E_23Sm100TmaWarpSpecializedILi4ELi2ELi32ELb1ELb0EEEJSG_NS5_IJNSR_ISF_SB_EENSR_INSA_ILi32EEESB_EEEEESH_SI_SH_SI_NS1E_6fusion15FusionCallbacksIS1I_NS1N_17LinearCombinationISH_fSH_fLNS_15FloatRoundStyleE2EEESG_S1M_JEEENS4_5SM1004TMEM4LOAD26SM100_TMEM_LOAD_32dp32b32xES1C_NS10_INS11_ILi2ELi4ELi3EEES14_NSR_INS5_IJS15_S1K_EEENS5_IJS1K_SB_EEEEEEENS4_39AutoVectorizingCopyWithAssumedAlignmentILi128EEENS4_14SM90_TMA_STOREES21_S23_S23_EEEvvEEEEvNT_6ParamsE,"a",@progbits
	.sectionflags	@""
	.align	4
.nv.constant0._ZN7cutlass13device_kernelINS_4gemm6kernel13GemmUniversalIN4cute5tupleIJiiiiEEENS1_10collective13CollectiveMmaINS1_35MainloopSm100TmaUmmaWarpSpecializedILi3ELi2ELi4ENS5_IJNS4_1CILi1EEENSA_ILi2EEESB_EEEEENS5_IJNSA_ILi128EEESF_SF_EEENS_6half_tENS5_IJlSB_lEEESH_SI_NS4_8TiledMMAINS4_8MMA_AtomIJNS4_20SM100_MMA_F16BF16_SSISH_SH_fLi128ELi128ELNS4_4UMMA5MajorE0ELSN_0ELNSM_7ScaleInE0ELSO_0EEEEEENS4_6LayoutINS5_IJSB_SB_SB_EEENS5_IJNSA_ILi0EEEST_ST_EEEEENS5_IJNS4_10UnderscoreESW_SW_EEEEENS4_23SM90_TMA_LOAD_MULTICASTENS4_14ComposedLayoutINS4_7SwizzleILi3ELi4ELi3EEENS4_18smem_ptr_flag_bitsILi16EEENSR_INS5_IJNSA_ILi8EEENSA_ILi64EEEEEENS5_IJS16_SB_EEEEEEEvNS4_8identityENS4_13SM90_TMA_LOADES1A_vS1B_EENS_8epilogue10collective18CollectiveEpilogueINS1E_23Sm100TmaWarpSpecializedILi4ELi2ELi32ELb1ELb0EEEJSG_NS5_IJNSR_ISF_SB_EENSR_INSA_ILi32EEESB_EEEEESH_SI_SH_SI_NS1E_6fusion15FusionCallbacksIS1I_NS1N_17LinearCombinationISH_fSH_fLNS_15FloatRoundStyleE2EEESG_S1M_JEEENS4_5SM1004TMEM4LOAD26SM100_TMEM_LOAD_32dp32b32xES1C_NS10_INS11_ILi2ELi4ELi3EEES14_NSR_INS5_IJS15_S1K_EEENS5_IJS1K_SB_EEEEEEENS4_39AutoVectorizingCopyWithAssumedAlignmentILi128EEENS4_14SM90_TMA_STOREES21_S23_S23_EEEvvEEEEvNT_6ParamsE:
	.zero		2944


//--------------------- SYMBOLS --------------------------

	.type		.nv.reservedSmem.offset0,@object
	.size		.nv.reservedSmem.offset0,0x4
	.type		.nv.reservedSmem.cap,@object
	.size		.nv.reservedSmem.cap,0x4
	.type		__assertfail,@function
